def matmul_kernel(
    a_ptr,
    b_ptr,
    c_ptr,
    M,
    N,
    K,
    stride_am,
    stride_ak,
    stride_bk,
    stride_bn,
    stride_cm,
    stride_cn,
    BLOCK_M: tl.constexpr,
    BLOCK_N: tl.constexpr,
    BLOCK_K: tl.constexpr,
    GROUP_M: tl.constexpr,
):
    pid = tl.program_id(axis=0)
    num_pid_m = tl.cdiv(M, BLOCK_M)
    num_pid_n = tl.cdiv(N, BLOCK_N)
    num_pid_in_group = GROUP_M * num_pid_n
    group_id = pid // num_pid_in_group
    first_pid_m = group_id * GROUP_M
    group_size_m = min(num_pid_m - first_pid_m, GROUP_M)
    pid_m = first_pid_m + ((pid % num_pid_in_group) % group_size_m)
    pid_n = (pid % num_pid_in_group) // group_size_m

    offs_am = (pid_m * BLOCK_M + tl.arange(0, BLOCK_M)) % M
    offs_bn = (pid_n * BLOCK_N + tl.arange(0, BLOCK_N)) % N
    offs_k = tl.arange(0, BLOCK_K)
    a_ptrs = a_ptr + offs_am[:, None] * stride_am + offs_k[None, :] * stride_ak
    b_ptrs = b_ptr + offs_k[:, None] * stride_bk + offs_bn[None, :] * stride_bn

    acc = tl.zeros((BLOCK_M, BLOCK_N), dtype=tl.float32)
    for kk in range(0, tl.cdiv(K, BLOCK_K)):
        a = tl.load(a_ptrs, mask=offs_k[None, :] < K - kk * BLOCK_K, other=0.0)
        b = tl.load(b_ptrs, mask=offs_k[:, None] < K - kk * BLOCK_K, other=0.0)
        acc = tl.dot(a, b, acc)
        a_ptrs += BLOCK_K * stride_ak
        b_ptrs += BLOCK_K * stride_bk

    c = acc.to(c_ptr.dtype.element_ty)
    offs_cm = pid_m * BLOCK_M + tl.arange(0, BLOCK_M)
    offs_cn = pid_n * BLOCK_N + tl.arange(0, BLOCK_N)
    c_ptrs = c_ptr + offs_cm[:, None] * stride_cm + offs_cn[None, :] * stride_cn
    mask = (offs_cm[:, None] < M) & (offs_cn[None, :] < N)
    tl.store(c_ptrs, c, mask=mask)

# config = {"BLOCK_K": 128, "BLOCK_M": 128, "BLOCK_N": 64, "GROUP_M": 8, "arch": "sm_80", "dtype": "bf16", "num_ctas": 1, "num_stages": 3, "num_warps": 16}
# arch = sm_80


// ===== COMPILED SASS (sm_80) =====

	.target	sm_80

	.elftype	@"ET_EXEC"


//--------------------- .note.nv.tkinfo           --------------------------
	.section	.note.nv.tkinfo,"",@"SHT_NOTE"
	.sectionflags	@"SHF_NOTE_NV_TKINFO"
	.tkinfo
        /*0018*/ 	.word	0x00000002
        /*0030*/ 	.string	""
        /*0030*/ 	.string	"ptxas"
        /*0030*/ 	.string	"Cuda compilation tools, release 13.0, V13.0.88"
        /*0030*/ 	.string	"Build cuda_13.0.r13.0/compiler.36424714_0"
        /*0030*/ 	.string	"-v  -suppress-debug-info  -lineinfo  -arch sm_80 "



//--------------------- .note.nv.cuinfo           --------------------------
	.section	.note.nv.cuinfo,"",@"SHT_NOTE"
	.sectionflags	@"SHF_NOTE_NV_CUINFO"
        /*0018*/ 	.short	0x0002
        /*001a*/ 	.short	0x0050
        /*001c*/ 	.short	0x0082
	.zero		2


//--------------------- .nv.info                  --------------------------
	.section	.nv.info,"",@"SHT_CUDA_INFO"
	.align	4


	//----- nvinfo : EIATTR_REGCOUNT
	.align		4
        /*0000*/ 	.byte	0x04, 0x2f
        /*0002*/ 	.short	(.L_1 - .L_0)
	.align		4
.L_0:
        /*0004*/ 	.word	index@(matmul_kernel)
        /*0008*/ 	.word	0x00000080


	//----- nvinfo : EIATTR_FRAME_SIZE
	.align		4
.L_1:
        /*000c*/ 	.byte	0x04, 0x11
        /*000e*/ 	.short	(.L_3 - .L_2)
	.align		4
.L_2:
        /*0010*/ 	.word	index@(matmul_kernel)
        /*0014*/ 	.word	0x00000008


	//----- nvinfo : EIATTR_MIN_STACK_SIZE
	.align		4
.L_3:
        /*0018*/ 	.byte	0x04, 0x12
        /*001a*/ 	.short	(.L_5 - .L_4)
	.align		4
.L_4:
        /*001c*/ 	.word	index@(matmul_kernel)
        /*0020*/ 	.word	0x00000008
.L_5:


//--------------------- .nv.info.matmul_kernel    --------------------------
	.section	.nv.info.matmul_kernel,"",@"SHT_CUDA_INFO"
	.sectionflags	@""
	.align	4


	//----- nvinfo : EIATTR_CUDA_API_VERSION
	.align		4
        /*0000*/ 	.byte	0x04, 0x37
        /*0002*/ 	.short	(.L_7 - .L_6)
.L_6:
        /*0004*/ 	.word	0x00000082


	//----- nvinfo : EIATTR_SW2861232_WAR
	.align		4
.L_7:
        /*0008*/ 	.byte	0x01, 0x35
	.zero		2


	//----- nvinfo : EIATTR_PARAM_CBANK
	.align		4
        /*000c*/ 	.byte	0x04, 0x0a
        /*000e*/ 	.short	(.L_9 - .L_8)
	.align		4
.L_8:
        /*0010*/ 	.word	index@(.nv.constant0.matmul_kernel)
        /*0014*/ 	.short	0x0160
        /*0016*/ 	.short	0x0050


	//----- nvinfo : EIATTR_CBANK_PARAM_SIZE
	.align		4
.L_9:
        /*0018*/ 	.byte	0x03, 0x19
        /*001a*/ 	.short	0x0050


	//----- nvinfo : EIATTR_KPARAM_INFO
	.align		4
        /*001c*/ 	.byte	0x04, 0x17
        /*001e*/ 	.short	(.L_11 - .L_10)
.L_10:
        /*0020*/ 	.word	0x00000000
        /*0024*/ 	.short	0x000d
        /*0026*/ 	.short	0x0048
        /*0028*/ 	.byte	0x00, 0xf4, 0x21, 0x00


	//----- nvinfo : EIATTR_KPARAM_INFO
	.align		4
.L_11:
        /*002c*/ 	.byte	0x04, 0x17
        /*002e*/ 	.short	(.L_13 - .L_12)
.L_12:
        /*0030*/ 	.word	0x00000000
        /*0034*/ 	.short	0x000c
        /*0036*/ 	.short	0x0040
        /*0038*/ 	.byte	0x00, 0xf4, 0x21, 0x00


	//----- nvinfo : EIATTR_KPARAM_INFO
	.align		4
.L_13:
        /*003c*/ 	.byte	0x04, 0x17
        /*003e*/ 	.short	(.L_15 - .L_14)
.L_14:
        /*0040*/ 	.word	0x00000000
        /*0044*/ 	.short	0x000b
        /*0046*/ 	.short	0x0038
        /*0048*/ 	.byte	0x00, 0xf0, 0x11, 0x00


	//----- nvinfo : EIATTR_KPARAM_INFO
	.align		4
.L_15:
        /*004c*/ 	.byte	0x04, 0x17
        /*004e*/ 	.short	(.L_17 - .L_16)
.L_16:
        /*0050*/ 	.word	0x00000000
        /*0054*/ 	.short	0x000a
        /*0056*/ 	.short	0x0034
        /*0058*/ 	.byte	0x00, 0xf0, 0x11, 0x00


	//----- nvinfo : EIATTR_KPARAM_INFO
	.align		4
.L_17:
        /*005c*/ 	.byte	0x04, 0x17
        /*005e*/ 	.short	(.L_19 - .L_18)
.L_18:
        /*0060*/ 	.word	0x00000000
        /*0064*/ 	.short	0x0009
        /*0066*/ 	.short	0x0030
        /*0068*/ 	.byte	0x00, 0xf0, 0x11, 0x00


	//----- nvinfo : EIATTR_KPARAM_INFO
	.align		4
.L_19:
        /*006c*/ 	.byte	0x04, 0x17
        /*006e*/ 	.short	(.L_21 - .L_20)
.L_20:
        /*0070*/ 	.word	0x00000000
        /*0074*/ 	.short	0x0008
        /*0076*/ 	.short	0x002c
        /*0078*/ 	.byte	0x00, 0xf0, 0x11, 0x00


	//----- nvinfo : EIATTR_KPARAM_INFO
	.align		4
.L_21:
        /*007c*/ 	.byte	0x04, 0x17
        /*007e*/ 	.short	(.L_23 - .L_22)
.L_22:
        /*0080*/ 	.word	0x00000000
        /*0084*/ 	.short	0x0007
        /*0086*/ 	.short	0x0028
        /*0088*/ 	.byte	0x00, 0xf0, 0x11, 0x00


	//----- nvinfo : EIATTR_KPARAM_INFO
	.align		4
.L_23:
        /*008c*/ 	.byte	0x04, 0x17
        /*008e*/ 	.short	(.L_25 - .L_24)
.L_24:
        /*0090*/ 	.word	0x00000000
        /*0094*/ 	.short	0x0006
        /*0096*/ 	.short	0x0024
        /*0098*/ 	.byte	0x00, 0xf0, 0x11, 0x00


	//----- nvinfo : EIATTR_KPARAM_INFO
	.align		4
.L_25:
        /*009c*/ 	.byte	0x04, 0x17
        /*009e*/ 	.short	(.L_27 - .L_26)
.L_26:
        /*00a0*/ 	.word	0x00000000
        /*00a4*/ 	.short	0x0005
        /*00a6*/ 	.short	0x0020
        /*00a8*/ 	.byte	0x00, 0xf0, 0x11, 0x00


	//----- nvinfo : EIATTR_KPARAM_INFO
	.align		4
.L_27:
        /*00ac*/ 	.byte	0x04, 0x17
        /*00ae*/ 	.short	(.L_29 - .L_28)
.L_28:
        /*00b0*/ 	.word	0x00000000
        /*00b4*/ 	.short	0x0004
        /*00b6*/ 	.short	0x001c
        /*00b8*/ 	.byte	0x00, 0xf0, 0x11, 0x00


	//----- nvinfo : EIATTR_KPARAM_INFO
	.align		4
.L_29:
        /*00bc*/ 	.byte	0x04, 0x17
        /*00be*/ 	.short	(.L_31 - .L_30)
.L_30:
        /*00c0*/ 	.word	0x00000000
        /*00c4*/ 	.short	0x0003
        /*00c6*/ 	.short	0x0018
        /*00c8*/ 	.byte	0x00, 0xf0, 0x11, 0x00


	//----- nvinfo : EIATTR_KPARAM_INFO
	.align		4
.L_31:
        /*00cc*/ 	.byte	0x04, 0x17
        /*00ce*/ 	.short	(.L_33 - .L_32)
.L_32:
        /*00d0*/ 	.word	0x00000000
        /*00d4*/ 	.short	0x0002
        /*00d6*/ 	.short	0x0010
        /*00d8*/ 	.byte	0x00, 0xf4, 0x21, 0x00


	//----- nvinfo : EIATTR_KPARAM_INFO
	.align		4
.L_33:
        /*00dc*/ 	.byte	0x04, 0x17
        /*00de*/ 	.short	(.L_35 - .L_34)
.L_34:
        /*00e0*/ 	.word	0x00000000
        /*00e4*/ 	.short	0x0001
        /*00e6*/ 	.short	0x0008
        /*00e8*/ 	.byte	0x00, 0xf4, 0x21, 0x00


	//----- nvinfo : EIATTR_KPARAM_INFO
	.align		4
.L_35:
        /*00ec*/ 	.byte	0x04, 0x17
        /*00ee*/ 	.short	(.L_37 - .L_36)
.L_36:
        /*00f0*/ 	.word	0x00000000
        /*00f4*/ 	.short	0x0000
        /*00f6*/ 	.short	0x0000
        /*00f8*/ 	.byte	0x00, 0xf4, 0x21, 0x00


	//----- nvinfo : EIATTR_MAXREG_COUNT
	.align		4
.L_37:
        /*00fc*/ 	.byte	0x03, 0x1b
        /*00fe*/ 	.short	0x0080


	//----- nvinfo : EIATTR_NUM_BARRIERS
	.align		4
        /*0100*/ 	.byte	0x02, 0x4c
        /*0102*/ 	.byte	0x01
	.zero		1


	//----- nvinfo : EIATTR_ANNOTATIONS
	.align		4
        /*0104*/ 	.byte	0x04, 0x55
        /*0106*/ 	.short	(.L_39 - .L_38)


	//   ....[0]....
.L_38:
        /*0108*/ 	.word	0x00000001
        /*010c*/ 	.byte	0x80, 0x07, 0x00, 0x00, 0x01, 0x00, 0x00, 0x00, 0x80, 0x14, 0x00, 0x00, 0x01, 0x00, 0x00, 0x00
        /*011c*/ 	.byte	0xc0, 0x38, 0x00, 0x00


	//----- nvinfo : EIATTR_MERCURY_ISA_VERSION
	.align		4
.L_39:
        /*0120*/ 	.byte	0x03, 0x5f
        /*0122*/ 	.short	0x0000


	//----- nvinfo : EIATTR_EXIT_INSTR_OFFSETS
	.align		4
        /*0124*/ 	.byte	0x04, 0x1c
        /*0126*/ 	.short	(.L_41 - .L_40)


	//   ....[0]....
.L_40:
        /*0128*/ 	.word	0x000040f0


	//   ....[1]....
        /*012c*/ 	.word	0x00004120


	//----- nvinfo : EIATTR_REQNTID
	.align		4
.L_41:
        /*0130*/ 	.byte	0x04, 0x10
        /*0132*/ 	.short	(.L_43 - .L_42)
.L_42:
        /*0134*/ 	.word	0x00000200
        /*0138*/ 	.word	0x00000001
        /*013c*/ 	.word	0x00000001
.L_43:


//--------------------- .nv.callgraph             --------------------------
	.section	.nv.callgraph,"",@"SHT_CUDA_CALLGRAPH"
	.align	4
	.sectionentsize	8
	.align		4
        /*0000*/ 	.word	0x00000000
	.align		4
        /*0004*/ 	.word	0xffffffff
	.align		4
        /*0008*/ 	.word	0x00000000
	.align		4
        /*000c*/ 	.word	0xfffffffe
	.align		4
        /*0010*/ 	.word	0x00000000
	.align		4
        /*0014*/ 	.word	0xfffffffd
	.align		4
        /*0018*/ 	.word	0x00000000
	.align		4
        /*001c*/ 	.word	0xfffffffc


//--------------------- .nv.rel.action            --------------------------
	.section	.nv.rel.action,"",@"SHT_CUDA_RELOCINFO"
	.align	8
	.sectionentsize	8
        /*0000*/ 	.byte	0x73, 0x00, 0x00, 0x00, 0x00, 0x00, 0x00, 0x00, 0x00, 0x00, 0x00, 0x11, 0x25, 0x00, 0x05, 0x36


//--------------------- .nv.constant0.matmul_kernel --------------------------
	.section	.nv.constant0.matmul_kernel,"a",@progbits
	.sectionflags	@""
	.align	4
.nv.constant0.matmul_kernel:
	.zero		432


//--------------------- .text.matmul_kernel       --------------------------
	.section	.text.matmul_kernel,"ax",@progbits
	.sectioninfo	@"SHI_REGISTERS=128"
	.align	128
        .global         matmul_kernel
        .type           matmul_kernel,@function
        .size           matmul_kernel,(.L_x_5 - matmul_kernel)
        .other          matmul_kernel,@"STO_CUDA_ENTRY STV_DEFAULT"
matmul_kernel:
.text.matmul_kernel:
[----:B------:R-:W-:Y:S02]  /*0000*/  IMAD.MOV.U32 R1, RZ, RZ, c[0x0][0x28] ;  /* 0x00000a00ff017624 */ /* 0x000fe400078e00ff */
[----:B------:R-:W-:Y:S01]  /*0010*/  IMAD.MOV.U32 R0, RZ, RZ, c[0x0][0x17c] ;  /* 0x00005f00ff007624 */ /* 0x000fe200078e00ff */
[----:B------:R-:W0:Y:S01]  /*0020*/  S2R R5, SR_CTAID.X ;  /* 0x0000000000057919 */ /* 0x000e220000002500 */
[----:B------:R-:W-:Y:S01]  /*0030*/  IMAD.MOV.U32 R98, RZ, RZ, c[0x0][0x180] ;  /* 0x00006000ff627624 */ /* 0x000fe200078e00ff */
[----:B------:R-:W-:Y:S01]  /*0040*/  ULDC UR4, c[0x0][0x180] ;  /* 0x0000600000047ab9 */ /* 0x000fe20000000800 */
[----:B------:R-:W-:Y:S01]  /*0050*/  IADD3 R1, R1, -0x8, RZ ;  /* 0xfffffff801017810 */ /* 0x000fe20007ffe0ff */
[----:B------:R-:W1:Y:S01]  /*0060*/  S2R R20, SR_TID.X ;  /* 0x0000000000147919 */ /* 0x000e620000002100 */
[----:B------:R-:W-:Y:S01]  /*0070*/  IADD3 R0, R0, 0x3f, RZ ;  /* 0x0000003f00007810 */ /* 0x000fe20007ffe0ff */
[----:B------:R-:W-:Y:S01]  /*0080*/  ULDC.64 UR6, c[0x0][0x118] ;  /* 0x0000460000067ab9 */ /* 0x000fe20000000a00 */
[----:B------:R-:W-:Y:S02]  /*0090*/  IADD3 R98, R98, 0x7f, RZ ;  /* 0x0000007f62627810 */ /* 0x000fe40007ffe0ff */
[----:B------:R-:W-:-:S04]  /*00a0*/  SHF.R.S32.HI R3, RZ, 0x1f, R0 ;  /* 0x0000001fff037819 */ /* 0x000fc80000011400 */
[----:B------:R-:W-:-:S04]  /*00b0*/  LEA.HI R3, R3, R0, RZ, 0x6 ;  /* 0x0000000003037211 */ /* 0x000fc800078f30ff */
[----:B------:R-:W-:-:S05]  /*00c0*/  SHF.R.S32.HI R3, RZ, 0x6, R3 ;  /* 0x00000006ff037819 */ /* 0x000fca0000011403 */
[----:B------:R-:W-:Y:S01]  /*00d0*/  IMAD.SHL.U32 R4, R3, 0x8, RZ ;  /* 0x0000000803047824 */ /* 0x000fe200078e00ff */
[----:B0-----:R-:W-:-:S04]  /*00e0*/  IABS R8, R5 ;  /* 0x0000000500087213 */ /* 0x001fc80000000000 */
[-C--:B------:R-:W-:Y:S02]  /*00f0*/  IABS R7, R4.reuse ;  /* 0x0000000400077213 */ /* 0x080fe40000000000 */
[----:B------:R-:W-:Y:S02]  /*0100*/  IABS R10, R4 ;  /* 0x00000004000a7213 */ /* 0x000fe40000000000 */
[----:B------:R-:W0:Y:S01]  /*0110*/  I2F.RP R0, R7 ;  /* 0x0000000700007306 */ /* 0x000e220000209400 */
[----:B-1----:R-:W-:Y:S02]  /*0120*/  SHF.R.U32.HI R86, RZ, 0x7, R20 ;  /* 0x00000007ff567819 */ /* 0x002fe40000011614 */
[----:B------:R-:W-:Y:S02]  /*0130*/  LOP3.LUT R67, R20, 0x7f, RZ, 0xc0, !PT ;  /* 0x0000007f14437812 */ /* 0x000fe400078ec0ff */
[----:B------:R-:W-:-:S04]  /*0140*/  SGXT.U32 R86, R86, 0x2 ;  /* 0x000000025656781a */ /* 0x000fc80000000000 */
[C---:B------:R-:W-:Y:S02]  /*0150*/  LOP3.LUT R24, R86.reuse, 0x4, RZ, 0xfc, !PT ;  /* 0x0000000456187812 */ /* 0x040fe400078efcff */
[C---:B------:R-:W-:Y:S02]  /*0160*/  LOP3.LUT R26, R86.reuse, 0x8, RZ, 0xfc, !PT ;  /* 0x00000008561a7812 */ /* 0x040fe400078efcff */
[C---:B------:R-:W-:Y:S02]  /*0170*/  LOP3.LUT R28, R86.reuse, 0xc, RZ, 0xfc, !PT ;  /* 0x0000000c561c7812 */ /* 0x040fe400078efcff */
[C---:B------:R-:W-:Y:S01]  /*0180*/  LOP3.LUT R30, R86.reuse, 0x10, RZ, 0xfc, !PT ;  /* 0x00000010561e7812 */ /* 0x040fe200078efcff */
[----:B0-----:R-:W0:Y:S01]  /*0190*/  MUFU.RCP R0, R0 ;  /* 0x0000000000007308 */ /* 0x001e220000001000 */
[C---:B------:R-:W-:Y:S02]  /*01a0*/  LOP3.LUT R32, R86.reuse, 0x14, RZ, 0xfc, !PT ;  /* 0x0000001456207812 */ /* 0x040fe400078efcff */
[----:B------:R-:W-:-:S02]  /*01b0*/  LOP3.LUT R57, R86, 0x18, RZ, 0xfc, !PT ;  /* 0x0000001856397812 */ /* 0x000fc400078efcff */
[C---:B------:R-:W-:Y:S02]  /*01c0*/  LOP3.LUT R58, R86.reuse, 0x1c, RZ, 0xfc, !PT ;  /* 0x0000001c563a7812 */ /* 0x040fe400078efcff */
[C---:B------:R-:W-:Y:S02]  /*01d0*/  LOP3.LUT R59, R86.reuse, 0x20, RZ, 0xfc, !PT ;  /* 0x00000020563b7812 */ /* 0x040fe400078efcff */
[C---:B------:R-:W-:Y:S02]  /*01e0*/  LOP3.LUT R60, R86.reuse, 0x24, RZ, 0xfc, !PT ;  /* 0x00000024563c7812 */ /* 0x040fe400078efcff */
[C---:B------:R-:W-:Y:S02]  /*01f0*/  LOP3.LUT R61, R86.reuse, 0x28, RZ, 0xfc, !PT ;  /* 0x00000028563d7812 */ /* 0x040fe400078efcff */
[C---:B------:R-:W-:Y:S02]  /*0200*/  LOP3.LUT R62, R86.reuse, 0x2c, RZ, 0xfc, !PT ;  /* 0x0000002c563e7812 */ /* 0x040fe400078efcff */
[----:B------:R-:W-:-:S02]  /*0210*/  LOP3.LUT R63, R86, 0x30, RZ, 0xfc, !PT ;  /* 0x00000030563f7812 */ /* 0x000fc400078efcff */
[----:B0-----:R-:W-:Y:S01]  /*0220*/  IADD3 R2, R0, 0xffffffe, RZ ;  /* 0x0ffffffe00027810 */ /* 0x001fe20007ffe0ff */
[----:B------:R-:W-:Y:S01]  /*0230*/  IMAD.MOV R0, RZ, RZ, -R10 ;  /* 0x000000ffff007224 */ /* 0x000fe200078e0a0a */
[C---:B------:R-:W-:Y:S02]  /*0240*/  LOP3.LUT R64, R86.reuse, 0x34, RZ, 0xfc, !PT ;  /* 0x0000003456407812 */ /* 0x040fe400078efcff */
[----:B------:R0:W1:Y:S01]  /*0250*/  F2I.FTZ.U32.TRUNC.NTZ R3, R2 ;  /* 0x0000000200037305 */ /* 0x000062000021f000 */
[C---:B------:R-:W-:Y:S02]  /*0260*/  LOP3.LUT R65, R86.reuse, 0x38, RZ, 0xfc, !PT ;  /* 0x0000003856417812 */ /* 0x040fe400078efcff */
[----:B------:R-:W-:Y:S01]  /*0270*/  LOP3.LUT R66, R86, 0x3c, RZ, 0xfc, !PT ;  /* 0x0000003c56427812 */ /* 0x000fe200078efcff */
[----:B0-----:R-:W-:Y:S02]  /*0280*/  IMAD.MOV.U32 R2, RZ, RZ, RZ ;  /* 0x000000ffff027224 */ /* 0x001fe400078e00ff */
[----:B-1----:R-:W-:-:S04]  /*0290*/  IMAD.MOV R6, RZ, RZ, -R3 ;  /* 0x000000ffff067224 */ /* 0x002fc800078e0a03 */
[----:B------:R-:W-:Y:S02]  /*02a0*/  IMAD R9, R6, R7, RZ ;  /* 0x0000000706097224 */ /* 0x000fe400078e02ff */
[----:B------:R-:W-:Y:S02]  /*02b0*/  IMAD.MOV.U32 R6, RZ, RZ, R8 ;  /* 0x000000ffff067224 */ /* 0x000fe400078e0008 */
[----:B------:R-:W-:-:S06]  /*02c0*/  IMAD.HI.U32 R3, R3, R9, R2 ;  /* 0x0000000903037227 */ /* 0x000fcc00078e0002 */
[----:B------:R-:W-:-:S04]  /*02d0*/  IMAD.HI.U32 R3, R3, R6, RZ ;  /* 0x0000000603037227 */ /* 0x000fc800078e00ff */
[----:B------:R-:W-:-:S05]  /*02e0*/  IMAD R0, R3, R0, R6 ;  /* 0x0000000003007224 */ /* 0x000fca00078e0206 */
[----:B------:R-:W-:-:S13]  /*02f0*/  ISETP.GT.U32.AND P1, PT, R7, R0, PT ;  /* 0x000000000700720c */ /* 0x000fda0003f24070 */
[----:B------:R-:W-:Y:S01]  /*0300*/  @!P1 IMAD.IADD R0, R0, 0x1, -R7 ;  /* 0x0000000100009824 */ /* 0x000fe200078e0a07 */
[----:B------:R-:W-:Y:S02]  /*0310*/  @!P1 IADD3 R3, R3, 0x1, RZ ;  /* 0x0000000103039810 */ /* 0x000fe40007ffe0ff */
[----:B------:R-:W-:Y:S02]  /*0320*/  ISETP.NE.AND P1, PT, R4, RZ, PT ;  /* 0x000000ff0400720c */ /* 0x000fe40003f25270 */
[----:B------:R-:W-:Y:S02]  /*0330*/  ISETP.GE.U32.AND P0, PT, R0, R7, PT ;  /* 0x000000070000720c */ /* 0x000fe40003f06070 */
[----:B------:R-:W-:-:S04]  /*0340*/  LOP3.LUT R0, R5, R4, RZ, 0x3c, !PT ;  /* 0x0000000405007212 */ /* 0x000fc800078e3cff */
[----:B------:R-:W-:Y:S01]  /*0350*/  ISETP.GE.AND P2, PT, R0, RZ, PT ;  /* 0x000000ff0000720c */ /* 0x000fe20003f46270 */
[----:B------:R-:W-:-:S05]  /*0360*/  IMAD.MOV.U32 R0, RZ, RZ, c[0x0][0x178] ;  /* 0x00005e00ff007624 */ /* 0x000fca00078e00ff */
[----:B------:R-:W-:Y:S02]  /*0370*/  IADD3 R0, R0, 0x7f, RZ ;  /* 0x0000007f00007810 */ /* 0x000fe40007ffe0ff */
[----:B------:R-:W-:-:S05]  /*0380*/  @P0 IADD3 R3, R3, 0x1, RZ ;  /* 0x0000000103030810 */ /* 0x000fca0007ffe0ff */
[----:B------:R-:W-:Y:S01]  /*0390*/  IMAD.MOV.U32 R2, RZ, RZ, R3 ;  /* 0x000000ffff027224 */ /* 0x000fe200078e0003 */
[----:B------:R-:W-:-:S03]  /*03a0*/  SHF.R.S32.HI R3, RZ, 0x1f, R0 ;  /* 0x0000001fff037819 */ /* 0x000fc60000011400 */
[----:B------:R-:W-:Y:S01]  /*03b0*/  @!P2 IMAD.MOV R2, RZ, RZ, -R2 ;  /* 0x000000ffff02a224 */ /* 0x000fe200078e0a02 */
[----:B------:R-:W-:Y:S02]  /*03c0*/  @!P1 LOP3.LUT R2, RZ, R4, RZ, 0x33, !PT ;  /* 0x00000004ff029212 */ /* 0x000fe400078e33ff */
[----:B------:R-:W-:-:S03]  /*03d0*/  LEA.HI R3, R3, R0, RZ, 0x7 ;  /* 0x0000000003037211 */ /* 0x000fc600078f38ff */
[----:B------:R-:W-:Y:S02]  /*03e0*/  IMAD.SHL.U32 R6, R2, 0x8, RZ ;  /* 0x0000000802067824 */ /* 0x000fe400078e00ff */
[----:B------:R-:W-:-:S03]  /*03f0*/  IMAD.MOV R2, RZ, RZ, -R2 ;  /* 0x000000ffff027224 */ /* 0x000fc600078e0a02 */
[----:B------:R-:W-:Y:S01]  /*0400*/  LEA.HI.SX32 R3, R3, -R6, 0x19 ;  /* 0x8000000603037211 */ /* 0x000fe200078fcaff */
[----:B------:R-:W-:-:S03]  /*0410*/  IMAD R4, R4, R2, R5 ;  /* 0x0000000204047224 */ /* 0x000fc600078e0205 */
[----:B------:R-:W-:Y:S02]  /*0420*/  IMNMX R11, R3, 0x8, PT ;  /* 0x00000008030b7817 */ /* 0x000fe40003800200 */
[----:B------:R-:W-:Y:S02]  /*0430*/  IABS R9, R4 ;  /* 0x0000000400097213 */ /* 0x000fe40000000000 */
[----:B------:R-:W-:-:S04]  /*0440*/  IABS R7, R11 ;  /* 0x0000000b00077213 */ /* 0x000fc80000000000 */
[----:B------:R-:W0:Y:S08]  /*0450*/  I2F.RP R0, R7 ;  /* 0x0000000700007306 */ /* 0x000e300000209400 */
[----:B0-----:R-:W0:Y:S02]  /*0460*/  MUFU.RCP R0, R0 ;  /* 0x0000000000007308 */ /* 0x001e240000001000 */
[----:B0-----:R-:W-:-:S06]  /*0470*/  IADD3 R3, R0, 0xffffffe, RZ ;  /* 0x0ffffffe00037810 */ /* 0x001fcc0007ffe0ff */
[----:B------:R-:W0:Y:S02]  /*0480*/  F2I.FTZ.U32.TRUNC.NTZ R3, R3 ;  /* 0x0000000300037305 */ /* 0x000e24000021f000 */
[----:B0-----:R-:W-:-:S04]  /*0490*/  IMAD.MOV R8, RZ, RZ, -R3 ;  /* 0x000000ffff087224 */ /* 0x001fc800078e0a03 */
[----:B------:R-:W-:Y:S01]  /*04a0*/  IMAD.MOV.U32 R2, RZ, RZ, R8 ;  /* 0x000000ffff027224 */ /* 0x000fe200078e0008 */
[----:B------:R-:W-:-:S03]  /*04b0*/  IABS R8, R11 ;  /* 0x0000000b00087213 */ /* 0x000fc60000000000 */
[----:B------:R-:W-:Y:S02]  /*04c0*/  IMAD R5, R2, R7, RZ ;  /* 0x0000000702057224 */ /* 0x000fe400078e02ff */
[----:B------:R-:W-:Y:S02]  /*04d0*/  IMAD.MOV.U32 R2, RZ, RZ, RZ ;  /* 0x000000ffff027224 */ /* 0x000fe400078e00ff */
[----:B------:R-:W-:Y:S02]  /*04e0*/  IMAD.MOV R0, RZ, RZ, -R8 ;  /* 0x000000ffff007224 */ /* 0x000fe400078e0a08 */
        /* <DEDUP_REMOVED lines=9> */
[----:B------:R-:W-:-:S07]  /*0580*/  ISETP.GE.AND P2, PT, R0, RZ, PT ;  /* 0x000000ff0000720c */ /* 0x000fce0003f46270 */
[----:B------:R-:W-:Y:S02]  /*0590*/  @P0 IADD3 R2, R2, 0x1, RZ ;  /* 0x0000000102020810 */ /* 0x000fe40007ffe0ff */
[----:B------:R-:W-:-:S04]  /*05a0*/  ISETP.GT.AND P0, PT, R98, 0x7f, PT ;  /* 0x0000007f6200780c */ /* 0x000fc80003f04270 */
[----:B------:R-:W-:Y:S01]  /*05b0*/  @!P2 IMAD.MOV R2, RZ, RZ, -R2 ;  /* 0x000000ffff02a224 */ /* 0x000fe200078e0a02 */
[----:B------:R-:W-:-:S05]  /*05c0*/  @!P1 LOP3.LUT R2, RZ, R11, RZ, 0x33, !PT ;  /* 0x0000000bff029212 */ /* 0x000fca00078e33ff */
[----:B------:R-:W-:Y:S02]  /*05d0*/  IMAD.MOV R0, RZ, RZ, -R2 ;  /* 0x000000ffff007224 */ /* 0x000fe400078e0a02 */
[----:B------:R-:W-:Y:S02]  /*05e0*/  IMAD.SHL.U32 R103, R2, 0x40, RZ ;  /* 0x0000004002677824 */ /* 0x000fe400078e00ff */
[----:B------:R-:W-:-:S03]  /*05f0*/  IMAD R0, R11, R0, R4 ;  /* 0x000000000b007224 */ /* 0x000fc600078e0204 */
[C---:B------:R-:W-:Y:S01]  /*0600*/  LOP3.LUT R118, R103.reuse, R86, RZ, 0xfc, !PT ;  /* 0x0000005667767212 */ /* 0x040fe200078efcff */
[----:B------:R-:W-:Y:S01]  /*0610*/  IMAD.IADD R0, R6, 0x1, R0 ;  /* 0x0000000106007824 */ /* 0x000fe200078e0200 */
[C-C-:B------:R-:W-:Y:S02]  /*0620*/  LOP3.LUT R117, R103.reuse, 0x4, R86.reuse, 0xfe, !PT ;  /* 0x0000000467757812 */ /* 0x140fe400078efe56 */
[C-C-:B------:R-:W-:Y:S01]  /*0630*/  LOP3.LUT R116, R103.reuse, 0x8, R86.reuse, 0xfe, !PT ;  /* 0x0000000867747812 */ /* 0x140fe200078efe56 */
[----:B------:R-:W-:Y:S01]  /*0640*/  IMAD R120, R0, 0x80, R67 ;  /* 0x0000008000787824 */ /* 0x000fe200078e0243 */
[C-C-:B------:R-:W-:Y:S02]  /*0650*/  LOP3.LUT R115, R103.reuse, 0xc, R86.reuse, 0xfe, !PT ;  /* 0x0000000c67737812 */ /* 0x140fe400078efe56 */
[C-C-:B------:R-:W-:Y:S02]  /*0660*/  LOP3.LUT R113, R103.reuse, 0x10, R86.reuse, 0xfe, !PT ;  /* 0x0000001067717812 */ /* 0x140fe400078efe56 */
[----:B------:R-:W-:-:S02]  /*0670*/  LOP3.LUT R112, R103, 0x14, R86, 0xfe, !PT ;  /* 0x0000001467707812 */ /* 0x000fc400078efe56 */
[C-C-:B------:R-:W-:Y:S02]  /*0680*/  LOP3.LUT R111, R103.reuse, 0x18, R86.reuse, 0xfe, !PT ;  /* 0x00000018676f7812 */ /* 0x140fe400078efe56 */
[C-C-:B------:R-:W-:Y:S02]  /*0690*/  LOP3.LUT R110, R103.reuse, 0x1c, R86.reuse, 0xfe, !PT ;  /* 0x0000001c676e7812 */ /* 0x140fe400078efe56 */
[C-C-:B------:R-:W-:Y:S02]  /*06a0*/  LOP3.LUT R109, R103.reuse, 0x20, R86.reuse, 0xfe, !PT ;  /* 0x00000020676d7812 */ /* 0x140fe400078efe56 */
[C-C-:B------:R-:W-:Y:S02]  /*06b0*/  LOP3.LUT R108, R103.reuse, 0x24, R86.reuse, 0xfe, !PT ;  /* 0x00000024676c7812 */ /* 0x140fe400078efe56 */
[C-C-:B------:R-:W-:Y:S02]  /*06c0*/  LOP3.LUT R107, R103.reuse, 0x28, R86.reuse, 0xfe, !PT ;  /* 0x00000028676b7812 */ /* 0x140fe400078efe56 */
[----:B------:R-:W-:-:S02]  /*06d0*/  LOP3.LUT R106, R103, 0x2c, R86, 0xfe, !PT ;  /* 0x0000002c676a7812 */ /* 0x000fc400078efe56 */
[C-C-:B------:R-:W-:Y:S02]  /*06e0*/  LOP3.LUT R105, R103.reuse, 0x30, R86.reuse, 0xfe, !PT ;  /* 0x0000003067697812 */ /* 0x140fe400078efe56 */
[C-C-:B------:R-:W-:Y:S02]  /*06f0*/  LOP3.LUT R104, R103.reuse, 0x34, R86.reuse, 0xfe, !PT ;  /* 0x0000003467687812 */ /* 0x140fe400078efe56 */
[C-C-:B------:R-:W-:Y:S02]  /*0700*/  LOP3.LUT R102, R103.reuse, 0x38, R86.reuse, 0xfe, !PT ;  /* 0x0000003867667812 */ /* 0x140fe400078efe56 */
[----:B------:R-:W-:Y:S01]  /*0710*/  LOP3.LUT R103, R103, 0x3c, R86, 0xfe, !PT ;  /* 0x0000003c67677812 */ /* 0x000fe200078efe56 */
[----:B------:R-:W-:Y:S05]  /*0720*/  @P0 BRA `(.L_x_0) ;  /* 0x0000008000000947 */ /* 0x000fea0003800000 */
[C---:B------:R-:W-:Y:S01]  /*0730*/  IMAD.SHL.U32 R0, R20.reuse, 0x40, RZ ;  /* 0x0000004014007824 */ /* 0x040fe200078e00ff */
[----:B------:R-:W-:Y:S01]  /*0740*/  CS2R R52, SRZ ;  /* 0x0000000000347805 */ /* 0x000fe2000001ff00 */
[----:B------:R-:W-:Y:S01]  /*0750*/  IMAD.SHL.U32 R101, R20, 0x2, RZ ;  /* 0x0000000214657824 */ /* 0x000fe200078e00ff */
[----:B------:R-:W-:Y:S01]  /*0760*/  CS2R R40, SRZ ;  /* 0x0000000000287805 */ /* 0x000fe2000001ff00 */
[----:B------:R-:W-:Y:S01]  /*0770*/  CS2R R54, SRZ ;  /* 0x0000000000367805 */ /* 0x000fe2000001ff00 */
[----:B------:R0:W-:Y:S01]  /*0780*/  STL [R1], R0 ;  /* 0x0000000001007387 */ /* 0x0001e20000100800 */
[----:B------:R-:W-:Y:S01]  /*0790*/  CS2R R42, SRZ ;  /* 0x00000000002a7805 */ /* 0x000fe2000001ff00 */
[----:B------:R-:W-:Y:S05]  /*07a0*/  BRA `(.L_x_1) ;  /* 0x0000311000007947 */ /* 0x000fea0003800000 */
.L_x_0:
[----:B------:R-:W-:Y:S01]  /*07b0*/  IABS R4, c[0x0][0x17c] ;  /* 0x00005f0000047a13 */ /* 0x000fe20000000000 */
[----:B------:R-:W-:Y:S01]  /*07c0*/  IMAD.MOV.U32 R2, RZ, RZ, RZ ;  /* 0x000000ffff027224 */ /* 0x000fe200078e00ff */
[----:B------:R-:W-:Y:S01]  /*07d0*/  IABS R6, c[0x0][0x178] ;  /* 0x00005e0000067a13 */ /* 0x000fe20000000000 */
[----:B------:R-:W-:Y:S01]  /*07e0*/  IMAD.SHL.U32 R101, R20, 0x2, RZ ;  /* 0x0000000214657824 */ /* 0x000fe200078e00ff */
[----:B------:R-:W0:Y:S01]  /*07f0*/  I2F.RP R0, R4 ;  /* 0x0000000400007306 */ /* 0x000e220000209400 */
[----:B------:R-:W-:Y:S01]  /*0800*/  IABS R10, R103 ;  /* 0x00000067000a7213 */ /* 0x000fe20000000000 */
[----:B------:R-:W-:Y:S01]  /*0810*/  IMAD.MOV.U32 R100, RZ, RZ, c[0x0][0x18c] ;  /* 0x00006300ff647624 */ /* 0x000fe200078e00ff */
[----:B------:R-:W-:Y:S01]  /*0820*/  IABS R12, R102 ;  /* 0x00000066000c7213 */ /* 0x000fe20000000000 */
[----:B------:R-:W-:Y:S01]  /*0830*/  IMAD R99, R67, c[0x0][0x18c], RZ ;  /* 0x0000630043637a24 */ /* 0x000fe200078e02ff */
[----:B------:R-:W-:Y:S01]  /*0840*/  IABS R14, R104 ;  /* 0x00000068000e7213 */ /* 0x000fe20000000000 */
[----:B------:R-:W-:Y:S01]  /*0850*/  CS2R R52, SRZ ;  /* 0x0000000000347805 */ /* 0x000fe2000001ff00 */
[----:B------:R-:W-:Y:S01]  /*0860*/  IABS R21, R108 ;  /* 0x0000006c00157213 */ /* 0x000fe20000000000 */
[----:B------:R-:W1:Y:S01]  /*0870*/  I2F.RP R7, R6 ;  /* 0x0000000600077306 */ /* 0x000e620000209400 */
[----:B------:R-:W-:Y:S01]  /*0880*/  IABS R39, R118 ;  /* 0x0000007600277213 */ /* 0x000fe20000000000 */
[----:B------:R-:W-:Y:S01]  /*0890*/  CS2R R54, SRZ ;  /* 0x0000000000367805 */ /* 0x000fe2000001ff00 */
[----:B------:R-:W-:Y:S01]  /*08a0*/  IABS R18, R106 ;  /* 0x0000006a00127213 */ /* 0x000fe20000000000 */
[----:B------:R-:W-:Y:S01]  /*08b0*/  CS2R R80, SRZ ;  /* 0x0000000000507805 */ /* 0x000fe2000001ff00 */
[----:B------:R-:W-:Y:S01]  /*08c0*/  IABS R27, R111 ;  /* 0x0000006f001b7213 */ /* 0x000fe20000000000 */
[----:B------:R-:W-:Y:S01]  /*08d0*/  CS2R R82, SRZ ;  /* 0x0000000000527805 */ /* 0x000fe2000001ff00 */
[----:B------:R-:W-:Y:S01]  /*08e0*/  IABS R23, R109 ;  /* 0x0000006d00177213 */ /* 0x000fe20000000000 */
[----:B0-----:R-:W0:Y:S01]  /*08f0*/  MUFU.RCP R0, R0 ;  /* 0x0000000000007308 */ /* 0x001e220000001000 */
[----:B------:R-:W-:Y:S01]  /*0900*/  IABS R35, R116 ;  /* 0x0000007400237213 */ /* 0x000fe20000000000 */
[----:B------:R-:W-:Y:S01]  /*0910*/  CS2R R42, SRZ ;  /* 0x00000000002a7805 */ /* 0x000fe2000001ff00 */
[----:B------:R-:W-:Y:S01]  /*0920*/  IABS R19, R107 ;  /* 0x0000006b00137213 */ /* 0x000fe20000000000 */
[----:B------:R-:W-:Y:S01]  /*0930*/  CS2R R68, SRZ ;  /* 0x0000000000447805 */ /* 0x000fe2000001ff00 */
[----:B------:R-:W-:Y:S01]  /*0940*/  IABS R25, R110 ;  /* 0x0000006e00197213 */ /* 0x000fe20000000000 */
[----:B------:R-:W-:Y:S01]  /*0950*/  CS2R R70, SRZ ;  /* 0x0000000000467805 */ /* 0x000fe2000001ff00 */
[----:B------:R-:W-:Y:S01]  /*0960*/  IABS R29, R112 ;  /* 0x00000070001d7213 */ /* 0x000fe20000000000 */
[----:B-1----:R-:W1:Y:S01]  /*0970*/  MUFU.RCP R7, R7 ;  /* 0x0000000700077308 */ /* 0x002e620000001000 */
[----:B------:R-:W-:Y:S01]  /*0980*/  IABS R31, R113 ;  /* 0x00000071001f7213 */ /* 0x000fe20000000000 */
[----:B------:R-:W-:Y:S01]  /*0990*/  IMAD.SHL.U32 R100, R100, 0x80, RZ ;  /* 0x0000008064647824 */ /* 0x000fe200078e00ff */
[----:B------:R-:W-:-:S02]  /*09a0*/  IABS R33, R115 ;  /* 0x0000007300217213 */ /* 0x000fc40000000000 */
[----:B------:R-:W-:Y:S02]  /*09b0*/  IABS R37, R117 ;  /* 0x0000007500257213 */ /* 0x000fe40000000000 */
[----:B------:R-:W-:Y:S02]  /*09c0*/  IABS R41, R120 ;  /* 0x0000007800297213 */ /* 0x000fe40000000000 */
[----:B0-----:R-:W-:Y:S02]  /*09d0*/  IADD3 R5, R0, 0xffffffe, RZ ;  /* 0x0ffffffe00057810 */ /* 0x001fe40007ffe0ff */
[----:B------:R-:W-:Y:S02]  /*09e0*/  LOP3.LUT R0, R20, 0x7, RZ, 0xc0, !PT ;  /* 0x0000000714007812 */ /* 0x000fe400078ec0ff */
[----:B------:R-:W0:Y:S01]  /*09f0*/  F2I.FTZ.U32.TRUNC.NTZ R3, R5 ;  /* 0x0000000500037305 */ /* 0x000e22000021f000 */
[----:B------:R-:W-:Y:S02]  /*0a00*/  LOP3.LUT R121, R86, 0x7c, RZ, 0xfc, !PT ;  /* 0x0000007c56797812 */ /* 0x000fe400078efcff */
[----:B-1----:R-:W-:Y:S01]  /*0a10*/  IADD3 R8, R7, 0xffffffe, RZ ;  /* 0x0ffffffe07087810 */ /* 0x002fe20007ffe0ff */
[----:B------:R-:W-:Y:S01]  /*0a20*/  IMAD.SHL.U32 R87, R0, 0x100, RZ ;  /* 0x0000010000577824 */ /* 0x000fe200078e00ff */
[----:B------:R-:W-:Y:S01]  /*0a30*/  LOP3.LUT R123, R86, 0x74, RZ, 0xfc, !PT ;  /* 0x00000074567b7812 */ /* 0x000fe200078efcff */
[----:B------:R-:W-:Y:S01]  /*0a40*/  IMAD.SHL.U32 R0, R0, 0x10, RZ ;  /* 0x0000001000007824 */ /* 0x000fe200078e00ff */
[C---:B------:R-:W-:Y:S01]  /*0a50*/  LOP3.LUT R122, R86.reuse, 0x78, RZ, 0xfc, !PT ;  /* 0x00000078567a7812 */ /* 0x040fe200078efcff */
[----:B------:R1:W2:Y:S01]  /*0a60*/  F2I.FTZ.U32.TRUNC.NTZ R9, R8 ;  /* 0x0000000800097305 */ /* 0x0002a2000021f000 */
[----:B------:R-:W-:-:S02]  /*0a70*/  LOP3.LUT R125, R86, 0x6c, RZ, 0xfc, !PT ;  /* 0x0000006c567d7812 */ /* 0x000fc400078efcff */
[C---:B------:R-:W-:Y:S02]  /*0a80*/  LOP3.LUT R124, R86.reuse, 0x70, RZ, 0xfc, !PT ;  /* 0x00000070567c7812 */ /* 0x040fe400078efcff */
[C---:B------:R-:W-:Y:S02]  /*0a90*/  LOP3.LUT R50, R86.reuse, 0x60, RZ, 0xfc, !PT ;  /* 0x0000006056327812 */ /* 0x040fe400078efcff */
[C---:B------:R-:W-:Y:S01]  /*0aa0*/  LOP3.LUT R51, R86.reuse, 0x64, RZ, 0xfc, !PT ;  /* 0x0000006456337812 */ /* 0x040fe200078efcff */
[----:B0-----:R-:W-:Y:S01]  /*0ab0*/  IMAD.MOV R11, RZ, RZ, -R3 ;  /* 0x000000ffff0b7224 */ /* 0x001fe200078e0a03 */
[----:B------:R-:W-:Y:S01]  /*0ac0*/  LOP3.LUT R56, R86, 0x68, RZ, 0xfc, !PT ;  /* 0x0000006856387812 */ /* 0x000fe200078efcff */
[----:B-1----:R-:W-:Y:S01]  /*0ad0*/  IMAD.IADD R8, R87, 0x1, R0 ;  /* 0x0000000157087824 */ /* 0x002fe200078e0200 */
[----:B------:R-:W-:Y:S01]  /*0ae0*/  LOP3.LUT R0, R0, 0x30, R101, 0x78, !PT ;  /* 0x0000003000007812 */ /* 0x000fe200078e7865 */
[----:B------:R-:W-:Y:S01]  /*0af0*/  IMAD R11, R11, R4, RZ ;  /* 0x000000040b0b7224 */ /* 0x000fe200078e02ff */
[----:B------:R-:W-:-:S02]  /*0b00*/  LOP3.LUT R47, R86, 0x54, RZ, 0xfc, !PT ;  /* 0x00000054562f7812 */ /* 0x000fc400078efcff */
[----:B------:R-:W-:Y:S01]  /*0b10*/  LOP3.LUT R48, R86, 0x58, RZ, 0xfc, !PT ;  /* 0x0000005856307812 */ /* 0x000fe200078efcff */
[----:B------:R-:W-:Y:S01]  /*0b20*/  IMAD.HI.U32 R3, R3, R11, R2 ;  /* 0x0000000b03037227 */ /* 0x000fe200078e0002 */
[----:B------:R-:W-:Y:S02]  /*0b30*/  LOP3.LUT R2, R20, 0x180, RZ, 0xc0, !PT ;  /* 0x0000018014027812 */ /* 0x000fe400078ec0ff */
[----:B------:R-:W-:Y:S01]  /*0b40*/  LOP3.LUT R11, R101, 0x10, RZ, 0xc0, !PT ;  /* 0x00000010650b7812 */ /* 0x000fe200078ec0ff */
[----:B--2---:R-:W-:Y:S01]  /*0b50*/  IMAD.MOV R17, RZ, RZ, -R9 ;  /* 0x000000ffff117224 */ /* 0x004fe200078e0a09 */
[----:B------:R-:W-:Y:S01]  /*0b60*/  LOP3.LUT R49, R86, 0x5c, RZ, 0xfc, !PT ;  /* 0x0000005c56317812 */ /* 0x000fe200078efcff */
[C---:B------:R-:W-:Y:S01]  /*0b70*/  IMAD.HI.U32 R5, R3.reuse, R10, RZ ;  /* 0x0000000a03057227 */ /* 0x040fe200078e00ff */
[----:B------:R-:W-:Y:S02]  /*0b80*/  LEA.HI R11, R2, R11, RZ, 0x1e ;  /* 0x0000000b020b7211 */ /* 0x000fe400078ff0ff */
[----:B------:R-:W-:Y:S01]  /*0b90*/  SHF.R.U32.HI R2, RZ, 0x3, R2 ;  /* 0x00000003ff027819 */ /* 0x000fe20000011602 */
[----:B------:R-:W-:Y:S01]  /*0ba0*/  IMAD.MOV R13, RZ, RZ, -R5 ;  /* 0x000000ffff0d7224 */ /* 0x000fe200078e0a05 */
[----:B------:R-:W-:Y:S01]  /*0bb0*/  LOP3.LUT R5, R8, R11, RZ, 0x3c, !PT ;  /* 0x0000000b08057212 */ /* 0x000fe200078e3cff */
[----:B------:R-:W-:Y:S01]  /*0bc0*/  IMAD.HI.U32 R7, R3, R12, RZ ;  /* 0x0000000c03077227 */ /* 0x000fe200078e00ff */
[----:B------:R-:W-:-:S02]  /*0bd0*/  LOP3.LUT R44, R86, 0x48, RZ, 0xfc, !PT ;  /* 0x00000048562c7812 */ /* 0x000fc400078efcff */
[C---:B------:R-:W-:Y:S01]  /*0be0*/  LOP3.LUT R45, R86.reuse, 0x4c, RZ, 0xfc, !PT ;  /* 0x0000004c562d7812 */ /* 0x040fe200078efcff */
[----:B------:R-:W-:Y:S01]  /*0bf0*/  IMAD R17, R17, R6, RZ ;  /* 0x0000000611117224 */ /* 0x000fe200078e02ff */
[C---:B------:R-:W-:Y:S01]  /*0c00*/  LOP3.LUT R46, R86.reuse, 0x50, RZ, 0xfc, !PT ;  /* 0x00000050562e7812 */ /* 0x040fe200078efcff */
[----:B------:R-:W-:Y:S01]  /*0c10*/  IMAD.MOV.U32 R8, RZ, RZ, RZ ;  /* 0x000000ffff087224 */ /* 0x000fe200078e00ff */
[C---:B------:R-:W-:Y:S01]  /*0c20*/  LOP3.LUT R36, R86.reuse, 0x40, RZ, 0xfc, !PT ;  /* 0x0000004056247812 */ /* 0x040fe200078efcff */
[----:B------:R-:W-:Y:S01]  /*0c30*/  IMAD.MOV R15, RZ, RZ, -R7 ;  /* 0x000000ffff0f7224 */ /* 0x000fe200078e0a07 */
[----:B------:R-:W-:Y:S01]  /*0c40*/  LOP3.LUT R38, R86, 0x44, RZ, 0xfc, !PT ;  /* 0x0000004456267812 */ /* 0x000fe200078efcff */
[----:B------:R-:W-:Y:S01]  /*0c50*/  IMAD.HI.U32 R16, R9, R17, R8 ;  /* 0x0000001109107227 */ /* 0x000fe200078e0008 */
[----:B------:R-:W-:Y:S02]  /*0c60*/  IABS R17, R105 ;  /* 0x0000006900117213 */ /* 0x000fe40000000000 */
[----:B------:R-:W-:Y:S01]  /*0c70*/  LOP3.LUT R2, R2, 0x3fe, R101, 0x78, !PT ;  /* 0x000003fe02027812 */ /* 0x000fe200078e7865 */
[----:B------:R-:W-:-:S04]  /*0c80*/  IMAD.HI.U32 R8, R3, R14, RZ ;  /* 0x0000000e03087227 */ /* 0x000fc800078e00ff */
[C---:B------:R-:W-:Y:S02]  /*0c90*/  IMAD R7, R4.reuse, R13, R10 ;  /* 0x0000000d04077224 */ /* 0x040fe400078e020a */
[C---:B------:R-:W-:Y:S02]  /*0ca0*/  IMAD R9, R4.reuse, R15, R12 ;  /* 0x0000000f04097224 */ /* 0x040fe400078e020c */
[----:B------:R-:W-:Y:S01]  /*0cb0*/  IMAD.HI.U32 R13, R3, R21, RZ ;  /* 0x00000015030d7227 */ /* 0x000fe200078e00ff */
[C---:B------:R-:W-:Y:S02]  /*0cc0*/  ISETP.GT.U32.AND P0, PT, R4.reuse, R7, PT ;  /* 0x000000070400720c */ /* 0x040fe40003f04070 */
[----:B------:R-:W-:Y:S01]  /*0cd0*/  ISETP.GT.U32.AND P1, PT, R4, R9, PT ;  /* 0x000000090400720c */ /* 0x000fe20003f24070 */
[----:B------:R-:W-:Y:S02]  /*0ce0*/  IMAD.MOV R15, RZ, RZ, -R8 ;  /* 0x000000ffff0f7224 */ /* 0x000fe400078e0a08 */
[----:B------:R-:W-:-:S02]  /*0cf0*/  IMAD.MOV R8, RZ, RZ, -R13 ;  /* 0x000000ffff087224 */ /* 0x000fc400078e0a0d */
[----:B------:R-:W-:Y:S02]  /*0d00*/  IMAD R13, R4, R15, R14 ;  /* 0x0000000f040d7224 */ /* 0x000fe400078e020e */
[----:B------:R-:W-:-:S03]  /*0d10*/  IMAD.HI.U32 R14, R3, R39, RZ ;  /* 0x00000027030e7227 */ /* 0x000fc600078e00ff */
[----:B------:R-:W-:Y:S01]  /*0d20*/  ISETP.GT.U32.AND P2, PT, R4, R13, PT ;  /* 0x0000000d0400720c */ /* 0x000fe20003f44070 */
[----:B------:R-:W-:Y:S02]  /*0d30*/  IMAD.MOV R14, RZ, RZ, -R14 ;  /* 0x000000ffff0e7224 */ /* 0x000fe400078e0a0e */
[----:B------:R-:W-:-:S04]  /*0d40*/  IMAD.HI.U32 R10, R3, R17, RZ ;  /* 0x00000011030a7227 */ /* 0x000fc800078e00ff */
[----:B------:R-:W-:Y:S02]  /*0d50*/  IMAD R39, R4, R14, R39 ;  /* 0x0000000e04277224 */ /* 0x000fe400078e0227 */
[----:B------:R-:W-:-:S03]  /*0d60*/  IMAD.HI.U32 R11, R3, R18, RZ ;  /* 0x00000012030b7227 */ /* 0x000fc600078e00ff */
[C---:B------:R-:W-:Y:S01]  /*0d70*/  ISETP.GT.U32.AND P3, PT, R4.reuse, R39, PT ;  /* 0x000000270400720c */ /* 0x040fe20003f64070 */
[----:B------:R-:W-:Y:S02]  /*0d80*/  @!P0 IMAD.IADD R7, R7, 0x1, -R4 ;  /* 0x0000000107078824 */ /* 0x000fe400078e0a04 */
[----:B------:R-:W-:Y:S02]  /*0d90*/  IMAD.MOV R10, RZ, RZ, -R10 ;  /* 0x000000ffff0a7224 */ /* 0x000fe400078e0a0a */
[----:B------:R-:W-:Y:S02]  /*0da0*/  IMAD.MOV R11, RZ, RZ, -R11 ;  /* 0x000000ffff0b7224 */ /* 0x000fe400078e0a0b */
[C---:B------:R-:W-:Y:S02]  /*0db0*/  IMAD R15, R4.reuse, R10, R17 ;  /* 0x0000000a040f7224 */ /* 0x040fe400078e0211 */
[C---:B------:R-:W-:Y:S02]  /*0dc0*/  IMAD R17, R4.reuse, R11, R18 ;  /* 0x0000000b04117224 */ /* 0x040fe400078e0212 */
[----:B------:R-:W-:Y:S01]  /*0dd0*/  IMAD.HI.U32 R11, R3, R27, RZ ;  /* 0x0000001b030b7227 */ /* 0x000fe200078e00ff */
[----:B------:R-:W-:-:S02]  /*0de0*/  ISETP.GT.U32.AND P4, PT, R4, R15, PT ;  /* 0x0000000f0400720c */ /* 0x000fc40003f84070 */
[C---:B------:R-:W-:Y:S01]  /*0df0*/  ISETP.GT.U32.AND P5, PT, R4.reuse, R17, PT ;  /* 0x000000110400720c */ /* 0x040fe20003fa4070 */
[--C-:B------:R-:W-:Y:S02]  /*0e00*/  @!P3 IMAD.IADD R39, R39, 0x1, -R4.reuse ;  /* 0x000000012727b824 */ /* 0x100fe400078e0a04 */
[C---:B------:R-:W-:Y:S02]  /*0e10*/  IMAD R21, R4.reuse, R8, R21 ;  /* 0x0000000804157224 */ /* 0x040fe400078e0215 */
[----:B------:R-:W-:Y:S01]  /*0e20*/  @!P1 IMAD.IADD R9, R9, 0x1, -R4 ;  /* 0x0000000109099824 */ /* 0x000fe200078e0a04 */
[C---:B------:R-:W-:Y:S01]  /*0e30*/  ISETP.GT.U32.AND P0, PT, R4.reuse, R39, PT ;  /* 0x000000270400720c */ /* 0x040fe20003f04070 */
[----:B------:R-:W-:Y:S01]  /*0e40*/  IMAD.MOV R11, RZ, RZ, -R11 ;  /* 0x000000ffff0b7224 */ /* 0x000fe200078e0a0b */
[----:B------:R-:W-:Y:S01]  /*0e50*/  ISETP.GT.U32.AND P1, PT, R4, R7, PT ;  /* 0x000000070400720c */ /* 0x000fe20003f24070 */
[----:B------:R-:W-:-:S04]  /*0e60*/  IMAD.HI.U32 R8, R3, R23, RZ ;  /* 0x0000001703087227 */ /* 0x000fc800078e00ff */
[----:B------:R-:W-:Y:S02]  /*0e70*/  IMAD R27, R4, R11, R27 ;  /* 0x0000000b041b7224 */ /* 0x000fe400078e021b */
[----:B------:R-:W-:Y:S02]  /*0e80*/  IMAD.MOV R8, RZ, RZ, -R8 ;  /* 0x000000ffff087224 */ /* 0x000fe400078e0a08 */
[----:B------:R-:W-:-:S04]  /*0e90*/  IMAD.HI.U32 R11, R3, R35, RZ ;  /* 0x00000023030b7227 */ /* 0x000fc800078e00ff */
[----:B------:R-:W-:Y:S01]  /*0ea0*/  @!P0 IMAD.IADD R39, R39, 0x1, -R4 ;  /* 0x0000000127278824 */ /* 0x000fe200078e0a04 */
[----:B------:R-:W-:Y:S01]  /*0eb0*/  ISETP.GT.U32.AND P0, PT, R4, R21, PT ;  /* 0x000000150400720c */ /* 0x000fe20003f04070 */
[----:B------:R-:W-:-:S04]  /*0ec0*/  IMAD.HI.U32 R12, R3, R19, RZ ;  /* 0x00000013030c7227 */ /* 0x000fc800078e00ff */
[----:B------:R-:W-:-:S04]  /*0ed0*/  IMAD.HI.U32 R10, R3, R25, RZ ;  /* 0x00000019030a7227 */ /* 0x000fc800078e00ff */
[C---:B------:R-:W-:Y:S02]  /*0ee0*/  IMAD R23, R4.reuse, R8, R23 ;  /* 0x0000000804177224 */ /* 0x040fe400078e0217 */
[----:B------:R-:W-:Y:S02]  /*0ef0*/  IMAD.MOV R11, RZ, RZ, -R11 ;  /* 0x000000ffff0b7224 */ /* 0x000fe400078e0a0b */
[----:B------:R-:W-:Y:S02]  /*0f00*/  IMAD.MOV R12, RZ, RZ, -R12 ;  /* 0x000000ffff0c7224 */ /* 0x000fe400078e0a0c */
[----:B------:R-:W-:Y:S02]  /*0f10*/  IMAD.MOV R10, RZ, RZ, -R10 ;  /* 0x000000ffff0a7224 */ /* 0x000fe400078e0a0a */
[----:B------:R-:W-:Y:S01]  /*0f20*/  @!P2 IMAD.IADD R13, R13, 0x1, -R4 ;  /* 0x000000010d0da824 */ /* 0x000fe200078e0a04 */
[C---:B------:R-:W-:Y:S01]  /*0f30*/  ISETP.GT.U32.AND P2, PT, R4.reuse, R9, PT ;  /* 0x000000090400720c */ /* 0x040fe20003f44070 */
[C---:B------:R-:W-:Y:S01]  /*0f40*/  IMAD R35, R4.reuse, R11, R35 ;  /* 0x0000000b04237224 */ /* 0x040fe200078e0223 */
[----:B------:R-:W-:Y:S01]  /*0f50*/  SHF.R.S32.HI R11, RZ, 0x1f, R98 ;  /* 0x0000001fff0b7819 */ /* 0x000fe20000011462 */
[----:B------:R-:W-:Y:S01]  /*0f60*/  @!P1 IMAD.IADD R7, R7, 0x1, -R4 ;  /* 0x0000000107079824 */ /* 0x000fe200078e0a04 */
[C---:B------:R-:W-:Y:S01]  /*0f70*/  ISETP.GT.U32.AND P1, PT, R4.reuse, R23, PT ;  /* 0x000000170400720c */ /* 0x040fe20003f24070 */
[C---:B------:R-:W-:Y:S01]  /*0f80*/  IMAD R19, R4.reuse, R12, R19 ;  /* 0x0000000c04137224 */ /* 0x040fe200078e0213 */
[C---:B------:R-:W-:Y:S01]  /*0f90*/  ISETP.GT.U32.AND P3, PT, R4.reuse, R13, PT ;  /* 0x0000000d0400720c */ /* 0x040fe20003f64070 */
[C---:B------:R-:W-:Y:S01]  /*0fa0*/  IMAD R25, R4.reuse, R10, R25 ;  /* 0x0000000a04197224 */ /* 0x040fe200078e0219 */
[----:B------:R-:W-:Y:S01]  /*0fb0*/  LEA.HI R98, R11, R98, RZ, 0x7 ;  /* 0x000000620b627211 */ /* 0x000fe200078f38ff */
[----:B------:R-:W-:Y:S01]  /*0fc0*/  IMAD.HI.U32 R12, R3, R29, RZ ;  /* 0x0000001d030c7227 */ /* 0x000fe200078e00ff */
[----:B------:R-:W-:-:S02]  /*0fd0*/  ISETP.GT.U32.AND P6, PT, R4, R19, PT ;  /* 0x000000130400720c */ /* 0x000fc40003fc4070 */
[----:B------:R-:W-:Y:S01]  /*0fe0*/  SHF.R.S32.HI R98, RZ, 0x7, R98 ;  /* 0x00000007ff627819 */ /* 0x000fe20000011462 */
[----:B------:R-:W-:-:S04]  /*0ff0*/  IMAD.HI.U32 R8, R3, R31, RZ ;  /* 0x0000001f03087227 */ /* 0x000fc800078e00ff */
[----:B------:R-:W-:-:S04]  /*1000*/  IMAD.HI.U32 R10, R3, R33, RZ ;  /* 0x00000021030a7227 */ /* 0x000fc800078e00ff */
[----:B------:R-:W-:Y:S01]  /*1010*/  @!P0 IMAD.IADD R21, R21, 0x1, -R4 ;  /* 0x0000000115158824 */ /* 0x000fe200078e0a04 */
[----:B------:R-:W-:Y:S01]  /*1020*/  ISETP.GT.U32.AND P0, PT, R4, R35, PT ;  /* 0x000000230400720c */ /* 0x000fe20003f04070 */
[----:B------:R-:W-:-:S04]  /*1030*/  IMAD.HI.U32 R3, R3, R37, RZ ;  /* 0x0000002503037227 */ /* 0x000fc800078e00ff */
[----:B------:R-:W-:Y:S02]  /*1040*/  IMAD.MOV R3, RZ, RZ, -R3 ;  /* 0x000000ffff037224 */ /* 0x000fe400078e0a03 */
[----:B------:R-:W-:Y:S01]  /*1050*/  @!P2 IMAD.IADD R9, R9, 0x1, -R4 ;  /* 0x000000010909a824 */ /* 0x000fe200078e0a04 */
[C---:B------:R-:W-:Y:S01]  /*1060*/  ISETP.GT.U32.AND P2, PT, R4.reuse, R25, PT ;  /* 0x000000190400720c */ /* 0x040fe20003f44070 */
[C---:B------:R-:W-:Y:S02]  /*1070*/  IMAD R37, R4.reuse, R3, R37 ;  /* 0x0000000304257224 */ /* 0x040fe400078e0225 */
[----:B------:R-:W-:Y:S02]  /*1080*/  IMAD.MOV R8, RZ, RZ, -R8 ;  /* 0x000000ffff087224 */ /* 0x000fe400078e0a08 */
[----:B------:R-:W-:Y:S01]  /*1090*/  @!P1 IMAD.IADD R23, R23, 0x1, -R4 ;  /* 0x0000000117179824 */ /* 0x000fe200078e0a04 */
[----:B------:R-:W-:Y:S01]  /*10a0*/  ISETP.GT.U32.AND P1, PT, R4, R37, PT ;  /* 0x000000250400720c */ /* 0x000fe20003f24070 */
[----:B------:R-:W-:-:S04]  /*10b0*/  IMAD.HI.U32 R16, R16, R41, RZ ;  /* 0x0000002910107227 */ /* 0x000fc800078e00ff */
[C---:B------:R-:W-:Y:S02]  /*10c0*/  IMAD R31, R4.reuse, R8, R31 ;  /* 0x00000008041f7224 */ /* 0x040fe400078e021f */
[----:B------:R-:W-:Y:S01]  /*10d0*/  @!P0 IMAD.IADD R35, R35, 0x1, -R4 ;  /* 0x0000000123238824 */ /* 0x000fe200078e0a04 */
[C---:B------:R-:W-:Y:S01]  /*10e0*/  ISETP.GT.U32.AND P0, PT, R4.reuse, R23, PT ;  /* 0x000000170400720c */ /* 0x040fe20003f04070 */
[----:B------:R-:W-:Y:S02]  /*10f0*/  IMAD.MOV R12, RZ, RZ, -R12 ;  /* 0x000000ffff0c7224 */ /* 0x000fe400078e0a0c */
[----:B------:R-:W-:Y:S02]  /*1100*/  IMAD.MOV R16, RZ, RZ, -R16 ;  /* 0x000000ffff107224 */ /* 0x000fe400078e0a10 */
[--C-:B------:R-:W-:Y:S01]  /*1110*/  @!P3 IMAD.IADD R13, R13, 0x1, -R4.reuse ;  /* 0x000000010d0db824 */ /* 0x100fe200078e0a04 */
[C---:B------:R-:W-:Y:S01]  /*1120*/  ISETP.GT.U32.AND P3, PT, R4.reuse, R27, PT ;  /* 0x0000001b0400720c */ /* 0x040fe20003f64070 */
[----:B------:R-:W-:Y:S01]  /*1130*/  @!P5 IMAD.IADD R17, R17, 0x1, -R4 ;  /* 0x000000011111d824 */ /* 0x000fe200078e0a04 */
[C---:B------:R-:W-:Y:S01]  /*1140*/  ISETP.GT.U32.AND P5, PT, R4.reuse, R31, PT ;  /* 0x0000001f0400720c */ /* 0x040fe20003fa4070 */
[----:B------:R-:W-:-:S02]  /*1150*/  IMAD R29, R4, R12, R29 ;  /* 0x0000000c041d7224 */ /* 0x000fc400078e021d */
[----:B------:R-:W-:Y:S02]  /*1160*/  IMAD R3, R6, R16, R41 ;  /* 0x0000001006037224 */ /* 0x000fe400078e0229 */
[----:B------:R-:W-:Y:S01]  /*1170*/  IMAD.MOV R10, RZ, RZ, -R10 ;  /* 0x000000ffff0a7224 */ /* 0x000fe200078e0a0a */
[----:B------:R-:W-:Y:S01]  /*1180*/  CS2R R40, SRZ ;  /* 0x0000000000287805 */ /* 0x000fe2000001ff00 */
[--C-:B------:R-:W-:Y:S01]  /*1190*/  @!P4 IMAD.IADD R15, R15, 0x1, -R4.reuse ;  /* 0x000000010f0fc824 */ /* 0x100fe200078e0a04 */
[----:B------:R-:W-:Y:S01]  /*11a0*/  ISETP.GT.U32.AND P4, PT, R4, R29, PT ;  /* 0x0000001d0400720c */ /* 0x000fe20003f84070 */
[--C-:B------:R-:W-:Y:S01]  /*11b0*/  @!P2 IMAD.IADD R25, R25, 0x1, -R4.reuse ;  /* 0x000000011919a824 */ /* 0x100fe200078e0a04 */
[----:B------:R-:W-:Y:S01]  /*11c0*/  ISETP.GT.U32.AND P2, PT, R6, R3, PT ;  /* 0x000000030600720c */ /* 0x000fe20003f44070 */
[C---:B------:R-:W-:Y:S02]  /*11d0*/  IMAD R33, R4.reuse, R10, R33 ;  /* 0x0000000a04217224 */ /* 0x040fe400078e0221 */
[--C-:B------:R-:W-:Y:S01]  /*11e0*/  @!P1 IMAD.IADD R37, R37, 0x1, -R4.reuse ;  /* 0x0000000125259824 */ /* 0x100fe200078e0a04 */
[C---:B------:R-:W-:Y:S01]  /*11f0*/  ISETP.GT.U32.AND P1, PT, R4.reuse, R25, PT ;  /* 0x000000190400720c */ /* 0x040fe20003f24070 */
        /* <DEDUP_REMOVED lines=8> */
[----:B------:R-:W-:Y:S01]  /*1280*/  @!P4 IMAD.IADD R29, R29, 0x1, -R4 ;  /* 0x000000011d1dc824 */ /* 0x000fe200078e0a04 */
[C---:B------:R-:W-:Y:S01]  /*1290*/  ISETP.GT.U32.AND P4, PT, R4.reuse, R17, PT ;  /* 0x000000110400720c */ /* 0x040fe20003f84070 */
[----:B------:R-:W-:Y:S01]  /*12a0*/  @!P2 IMAD.IADD R3, R3, 0x1, -R6 ;  /* 0x000000010303a824 */ /* 0x000fe200078e0a06 */
[----:B------:R-:W-:Y:S01]  /*12b0*/  ISETP.GT.U32.AND P2, PT, R4, R27, PT ;  /* 0x0000001b0400720c */ /* 0x000fe20003f44070 */
[----:B------:R-:W-:-:S02]  /*12c0*/  @!P1 IMAD.IADD R25, R25, 0x1, -R4 ;  /* 0x0000000119199824 */ /* 0x000fc400078e0a04 */
[--C-:B------:R-:W-:Y:S01]  /*12d0*/  @!P6 IMAD.IADD R33, R33, 0x1, -R4.reuse ;  /* 0x000000012121e824 */ /* 0x100fe200078e0a04 */
[----:B------:R-:W-:Y:S01]  /*12e0*/  ISETP.GT.U32.AND P1, PT, R6, R3, PT ;  /* 0x000000030600720c */ /* 0x000fe20003f24070 */
[--C-:B------:R-:W-:Y:S01]  /*12f0*/  @!P0 IMAD.IADD R35, R35, 0x1, -R4.reuse ;  /* 0x0000000123238824 */ /* 0x100fe200078e0a04 */
[----:B------:R-:W-:Y:S01]  /*1300*/  ISETP.GE.AND P0, PT, R104, RZ, PT ;  /* 0x000000ff6800720c */ /* 0x000fe20003f06270 */
[--C-:B------:R-:W-:Y:S01]  /*1310*/  @!P3 IMAD.IADD R15, R15, 0x1, -R4.reuse ;  /* 0x000000010f0fb824 */ /* 0x100fe200078e0a04 */
[C---:B------:R-:W-:Y:S01]  /*1320*/  ISETP.GT.U32.AND P3, PT, R4.reuse, R29, PT ;  /* 0x0000001d0400720c */ /* 0x040fe20003f64070 */
[--C-:B------:R-:W-:Y:S01]  /*1330*/  @!P5 IMAD.IADD R19, R19, 0x1, -R4.reuse ;  /* 0x000000011313d824 */ /* 0x100fe200078e0a04 */
[C---:B------:R-:W-:Y:S01]  /*1340*/  ISETP.GT.U32.AND P5, PT, R4.reuse, R33, PT ;  /* 0x000000210400720c */ /* 0x040fe20003fa4070 */
[--C-:B------:R-:W-:Y:S01]  /*1350*/  @!P4 IMAD.IADD R17, R17, 0x1, -R4.reuse ;  /* 0x000000011111c824 */ /* 0x100fe200078e0a04 */
[----:B------:R-:W-:Y:S01]  /*1360*/  ISETP.GT.U32.AND P4, PT, R4, R31, PT ;  /* 0x0000001f0400720c */ /* 0x000fe20003f84070 */
[----:B------:R-:W-:Y:S01]  /*1370*/  IMAD.SHL.U32 R8, R20, 0x80, RZ ;  /* 0x0000008014087824 */ /* 0x000fe200078e00ff */
[----:B------:R-:W-:Y:S01]  /*1380*/  ISETP.GT.U32.AND P6, PT, R4, R21, PT ;  /* 0x000000150400720c */ /* 0x000fe20003fc4070 */
[----:B------:R-:W-:Y:S01]  /*1390*/  @!P2 IMAD.IADD R27, R27, 0x1, -R4 ;  /* 0x000000011b1ba824 */ /* 0x000fe200078e0a04 */
[----:B------:R-:W-:Y:S01]  /*13a0*/  ISETP.GE.AND P2, PT, R103, RZ, PT ;  /* 0x000000ff6700720c */ /* 0x000fe20003f46270 */
[----:B------:R-:W-:Y:S01]  /*13b0*/  @!P1 IMAD.IADD R3, R3, 0x1, -R6 ;  /* 0x0000000103039824 */ /* 0x000fe200078e0a06 */
[----:B------:R-:W-:Y:S01]  /*13c0*/  ISETP.GE.AND P1, PT, R107, RZ, PT ;  /* 0x000000ff6b00720c */ /* 0x000fe20003f26270 */
[----:B------:R-:W-:Y:S01]  /*13d0*/  @!P0 IMAD.MOV R13, RZ, RZ, -R13 ;  /* 0x000000ffff0d8224 */ /* 0x000fe200078e0a0d */
[----:B------:R-:W-:Y:S01]  /*13e0*/  ISETP.GE.AND P0, PT, R110, RZ, PT ;  /* 0x000000ff6e00720c */ /* 0x000fe20003f06270 */
[--C-:B------:R-:W-:Y:S01]  /*13f0*/  @!P3 IMAD.IADD R29, R29, 0x1, -R4.reuse ;  /* 0x000000011d1db824 */ /* 0x100fe200078e0a04 */
[----:B------:R-:W-:Y:S01]  /*1400*/  ISETP.GE.AND P3, PT, R102, RZ, PT ;  /* 0x000000ff6600720c */ /* 0x000fe20003f66270 */
[--C-:B------:R-:W-:Y:S01]  /*1410*/  @!P5 IMAD.IADD R33, R33, 0x1, -R4.reuse ;  /* 0x000000012121d824 */ /* 0x100fe200078e0a04 */
[----:B------:R-:W-:Y:S01]  /*1420*/  ISETP.GE.AND P5, PT, R105, RZ, PT ;  /* 0x000000ff6900720c */ /* 0x000fe20003fa6270 */
[----:B------:R-:W-:Y:S01]  /*1430*/  IMAD.SHL.U32 R10, R20, 0x40, RZ ;  /* 0x00000040140a7824 */ /* 0x000fe200078e00ff */
[----:B------:R-:W-:Y:S01]  /*1440*/  LOP3.LUT R8, R8, 0x800, RZ, 0xc0, !PT ;  /* 0x0000080008087812 */ /* 0x000fe200078ec0ff */
[--C-:B------:R-:W-:Y:S01]  /*1450*/  @!P4 IMAD.IADD R31, R31, 0x1, -R4.reuse ;  /* 0x000000011f1fc824 */ /* 0x100fe200078e0a04 */
[----:B------:R-:W-:Y:S01]  /*1460*/  ISETP.GE.AND P4, PT, R106, RZ, PT ;  /* 0x000000ff6a00720c */ /* 0x000fe20003f86270 */
[----:B------:R-:W-:Y:S01]  /*1470*/  @!P6 IMAD.IADD R21, R21, 0x1, -R4 ;  /* 0x000000011515e824 */ /* 0x000fe200078e0a04 */
[----:B------:R0:W-:Y:S01]  /*1480*/  STL [R1], R10 ;  /* 0x0000000a01007387 */ /* 0x0001e20000100800 */
[----:B------:R-:W-:Y:S01]  /*1490*/  ISETP.GT.U32.AND P6, PT, R4, R37, PT ;  /* 0x000000250400720c */ /* 0x000fe20003fc4070 */
[----:B------:R-:W-:Y:S01]  /*14a0*/  @!P1 IMAD.MOV R19, RZ, RZ, -R19 ;  /* 0x000000ffff139224 */ /* 0x000fe200078e0a13 */
[----:B------:R-:W-:Y:S01]  /*14b0*/  ISETP.GE.AND P1, PT, R113, RZ, PT ;  /* 0x000000ff7100720c */ /* 0x000fe20003f26270 */
[----:B------:R-:W-:Y:S01]  /*14c0*/  @!P0 IMAD.MOV R25, RZ, RZ, -R25 ;  /* 0x000000ffff198224 */ /* 0x000fe200078e0a19 */
[----:B------:R-:W-:Y:S01]  /*14d0*/  ISETP.GE.AND P0, PT, R117, RZ, PT ;  /* 0x000000ff7500720c */ /* 0x000fe20003f06270 */
[----:B------:R-:W-:Y:S01]  /*14e0*/  @!P2 IMAD.MOV R7, RZ, RZ, -R7 ;  /* 0x000000ffff07a224 */ /* 0x000fe200078e0a07 */
[----:B------:R-:W-:Y:S01]  /*14f0*/  ISETP.GE.AND P2, PT, R108, RZ, PT ;  /* 0x000000ff6c00720c */ /* 0x000fe20003f46270 */
[----:B------:R-:W-:Y:S01]  /*1500*/  @!P3 IMAD.MOV R9, RZ, RZ, -R9 ;  /* 0x000000ffff09b224 */ /* 0x000fe200078e0a09 */
[----:B------:R-:W-:Y:S01]  /*1510*/  ISETP.GE.AND P3, PT, R109, RZ, PT ;  /* 0x000000ff6d00720c */ /* 0x000fe20003f66270 */
[----:B------:R-:W-:Y:S01]  /*1520*/  IMAD R6, R66, c[0x0][0x188], RZ ;  /* 0x0000620042067a24 */ /* 0x000fe200078e02ff */
[----:B0-----:R-:W-:Y:S01]  /*1530*/  LOP3.LUT R10, R0, 0x1800, R10, 0xf8, !PT ;  /* 0x00001800000a7812 */ /* 0x001fe200078ef80a */
[----:B------:R-:W-:-:S02]  /*1540*/  IMAD.IADD R0, R8, 0x1, R5 ;  /* 0x0000000108007824 */ /* 0x000fc400078e0205 */
[----:B------:R-:W-:Y:S01]  /*1550*/  IMAD.MOV.U32 R5, RZ, RZ, R15 ;  /* 0x000000ffff057224 */ /* 0x000fe200078e000f */
[----:B------:R-:W-:Y:S01]  /*1560*/  LOP3.LUT R87, R10, R87, RZ, 0xfc, !PT ;  /* 0x000000570a577212 */ /* 0x000fe200078efcff */
[----:B------:R-:W-:Y:S01]  /*1570*/  @!P4 IMAD.MOV R17, RZ, RZ, -R17 ;  /* 0x000000ffff11c224 */ /* 0x000fe200078e0a11 */
[----:B------:R-:W-:Y:S01]  /*1580*/  ISETP.GE.AND P4, PT, R112, RZ, PT ;  /* 0x000000ff7000720c */ /* 0x000fe20003f86270 */
[----:B------:R-:W-:Y:S01]  /*1590*/  @!P5 IMAD.MOV R5, RZ, RZ, -R5 ;  /* 0x000000ffff05d224 */ /* 0x000fe200078e0a05 */
[----:B------:R-:W-:Y:S01]  /*15a0*/  ISETP.GE.AND P5, PT, R111, RZ, PT ;  /* 0x000000ff6f00720c */ /* 0x000fe20003fa6270 */
[----:B------:R-:W-:Y:S01]  /*15b0*/  @!P6 IMAD.IADD R37, R37, 0x1, -R4 ;  /* 0x000000012525e824 */ /* 0x000fe200078e0a04 */
[----:B------:R-:W-:Y:S01]  /*15c0*/  LOP3.LUT R4, RZ, c[0x0][0x17c], RZ, 0x33, !PT ;  /* 0x00005f00ff047a12 */ /* 0x000fe200078e33ff */
[----:B------:R-:W-:Y:S01]  /*15d0*/  @!P1 IMAD.MOV R31, RZ, RZ, -R31 ;  /* 0x000000ffff1f9224 */ /* 0x000fe200078e0a1f */
[----:B------:R-:W-:Y:S01]  /*15e0*/  ISETP.GE.AND P1, PT, R120, RZ, PT ;  /* 0x000000ff7800720c */ /* 0x000fe20003f26270 */
[----:B------:R-:W-:Y:S01]  /*15f0*/  @!P0 IMAD.MOV R37, RZ, RZ, -R37 ;  /* 0x000000ffff258224 */ /* 0x000fe200078e0a25 */
[----:B------:R-:W-:Y:S01]  /*1600*/  ISETP.NE.AND P0, PT, RZ, c[0x0][0x178], PT ;  /* 0x00005e00ff007a0c */ /* 0x000fe20003f05270 */
[----:B------:R-:W-:Y:S01]  /*1610*/  @!P2 IMAD.MOV R21, RZ, RZ, -R21 ;  /* 0x000000ffff15a224 */ /* 0x000fe200078e0a15 */
[----:B------:R-:W-:Y:S01]  /*1620*/  ISETP.GE.AND P2, PT, R115, RZ, PT ;  /* 0x000000ff7300720c */ /* 0x000fe20003f46270 */
[----:B------:R-:W-:Y:S01]  /*1630*/  @!P3 IMAD.MOV R23, RZ, RZ, -R23 ;  /* 0x000000ffff17b224 */ /* 0x000fe200078e0a17 */
[----:B------:R-:W-:Y:S01]  /*1640*/  ISETP.GE.AND P3, PT, R116, RZ, PT ;  /* 0x000000ff7400720c */ /* 0x000fe20003f66270 */
[----:B------:R-:W-:Y:S01]  /*1650*/  @!P4 IMAD.MOV R29, RZ, RZ, -R29 ;  /* 0x000000ffff1dc224 */ /* 0x000fe200078e0a1d */
[----:B------:R-:W-:Y:S01]  /*1660*/  ISETP.NE.AND P4, PT, RZ, c[0x0][0x17c], PT ;  /* 0x00005f00ff007a0c */ /* 0x000fe20003f85270 */
[----:B------:R-:W-:Y:S01]  /*1670*/  @!P5 IMAD.MOV R27, RZ, RZ, -R27 ;  /* 0x000000ffff1bd224 */ /* 0x000fe200078e0a1b */
[----:B------:R-:W-:Y:S01]  /*1680*/  ISETP.GE.AND P5, PT, R118, RZ, PT ;  /* 0x000000ff7600720c */ /* 0x000fe20003fa6270 */
[----:B------:R-:W-:Y:S01]  /*1690*/  IMAD R6, R63, c[0x0][0x188], RZ ;  /* 0x000062003f067a24 */ /* 0x000fe200078e02ff */
[C---:B------:R-:W-:Y:S01]  /*16a0*/  SEL R96, R4.reuse, R7, !P4 ;  /* 0x0000000704607207 */ /* 0x040fe20006000000 */
[----:B------:R-:W-:Y:S01]  /*16b0*/  @!P1 IMAD.MOV R3, RZ, RZ, -R3 ;  /* 0x000000ffff039224 */ /* 0x000fe200078e0a03 */
[----:B------:R-:W-:Y:S01]  /*16c0*/  SEL R94, R4, R9, !P4 ;  /* 0x00000009045e7207 */ /* 0x000fe20006000000 */
[----:B------:R-:W-:Y:S01]  /*16d0*/  IMAD R6, R60, c[0x0][0x188], RZ ;  /* 0x000062003c067a24 */ /* 0x000fe200078e02ff */
[----:B------:R-:W-:Y:S01]  /*16e0*/  @!P0 LOP3.LUT R3, RZ, c[0x0][0x178], RZ, 0x33, !PT ;  /* 0x00005e00ff038a12 */ /* 0x000fe200078e33ff */
[----:B------:R-:W-:Y:S01]  /*16f0*/  @!P2 IMAD.MOV R33, RZ, RZ, -R33 ;  /* 0x000000ffff21a224 */ /* 0x000fe200078e0a21 */
[C---:B------:R-:W-:Y:S01]  /*1700*/  SEL R15, R4.reuse, R13, !P4 ;  /* 0x0000000d040f7207 */ /* 0x040fe20006000000 */
[----:B------:R-:W-:Y:S01]  /*1710*/  @!P3 IMAD.MOV R35, RZ, RZ, -R35 ;  /* 0x000000ffff23b224 */ /* 0x000fe200078e0a23 */
[----:B------:R-:W-:Y:S01]  /*1720*/  SEL R16, R4, R5, !P4 ;  /* 0x0000000504107207 */ /* 0x000fe20006000000 */
[----:B------:R-:W-:Y:S01]  /*1730*/  IMAD R96, R96, c[0x0][0x190], RZ ;  /* 0x0000640060607a24 */ /* 0x000fe200078e02ff */
[C---:B------:R-:W-:Y:S01]  /*1740*/  SEL R12, R4.reuse, R17, !P4 ;  /* 0x00000011040c7207 */ /* 0x040fe20006000000 */
[----:B------:R-:W-:Y:S01]  /*1750*/  @!P5 IMAD.MOV R39, RZ, RZ, -R39 ;  /* 0x000000ffff27d224 */ /* 0x000fe200078e0a27 */
[----:B------:R-:W-:Y:S01]  /*1760*/  SEL R34, R4, R19, !P4 ;  /* 0x0000001304227207 */ /* 0x000fe20006000000 */
[----:B------:R-:W-:Y:S01]  /*1770*/  IMAD R94, R94, c[0x0][0x190], RZ ;  /* 0x000064005e5e7a24 */ /* 0x000fe200078e02ff */
[C---:B------:R-:W-:Y:S01]  /*1780*/  SEL R20, R4.reuse, R21, !P4 ;  /* 0x0000001504147207 */ /* 0x040fe20006000000 */
[----:B------:R-:W-:Y:S01]  /*1790*/  IMAD R3, R3, c[0x0][0x184], RZ ;  /* 0x0000610003037a24 */ /* 0x000fe200078e02ff */
[C---:B------:R-:W-:Y:S01]  /*17a0*/  SEL R18, R4.reuse, R23, !P4 ;  /* 0x0000001704127207 */ /* 0x040fe20006000000 */
[----:B------:R-:W-:Y:S01]  /*17b0*/  IMAD R6, R57, c[0x0][0x188], RZ ;  /* 0x0000620039067a24 */ /* 0x000fe200078e02ff */
[----:B------:R-:W-:Y:S01]  /*17c0*/  SEL R22, R4, R25, !P4 ;  /* 0x0000001904167207 */ /* 0x000fe20006000000 */
[----:B------:R-:W-:Y:S01]  /*17d0*/  IMAD R6, R28, c[0x0][0x188], RZ ;  /* 0x000062001c067a24 */ /* 0x000fe200078e02ff */
[C---:B------:R-:W-:Y:S01]  /*17e0*/  SEL R25, R4.reuse, R27, !P4 ;  /* 0x0000001b04197207 */ /* 0x040fe20006000000 */
[----:B------:R-:W-:Y:S01]  /*17f0*/  IMAD R15, R15, c[0x0][0x190], RZ ;  /* 0x000064000f0f7a24 */ /* 0x000fe200078e02ff */
[----:B------:R-:W-:Y:S01]  /*1800*/  SEL R7, R4, R29, !P4 ;  /* 0x0000001d04077207 */ /* 0x000fe20006000000 */
        /* <DEDUP_REMOVED lines=11> */
[----:B------:R-:W-:Y:S01]  /*18c0*/  LEA R28, P2, R3, c[0x0][0x160], 0x1 ;  /* 0x00005800031c7a11 */ /* 0x000fe200078408ff */
[----:B------:R-:W-:Y:S01]  /*18d0*/  IMAD R4, R86, c[0x0][0x188], RZ ;  /* 0x0000620056047a24 */ /* 0x000fe200078e02ff */
[----:B------:R-:W-:Y:S01]  /*18e0*/  LEA R97, P3, R96, c[0x0][0x168], 0x1 ;  /* 0x00005a0060617a11 */ /* 0x000fe200078608ff */
[----:B------:R-:W-:Y:S01]  /*18f0*/  IMAD R4, R64, c[0x0][0x188], RZ ;  /* 0x0000620040047a24 */ /* 0x000fe200078e02ff */
[----:B------:R-:W-:Y:S01]  /*1900*/  LEA R95, P4, R94, c[0x0][0x168], 0x1 ;  /* 0x00005a005e5f7a11 */ /* 0x000fe200078808ff */
[----:B------:R-:W-:Y:S01]  /*1910*/  IMAD R4, R61, c[0x0][0x188], RZ ;  /* 0x000062003d047a24 */ /* 0x000fe200078e02ff */
[----:B------:R-:W-:Y:S01]  /*1920*/  LEA.HI.X.SX32 R29, R3, c[0x0][0x164], 0x1, P2 ;  /* 0x00005900031d7a11 */ /* 0x000fe200010f0eff */
[----:B------:R-:W-:Y:S01]  /*1930*/  IMAD R5, R65, c[0x0][0x188], RZ ;  /* 0x0000620041057a24 */ /* 0x000fe200078e02ff */
[----:B------:R-:W-:Y:S01]  /*1940*/  LEA.HI.X.SX32 R96, R96, c[0x0][0x16c], 0x1, P3 ;  /* 0x00005b0060607a11 */ /* 0x000fe200018f0eff */
[----:B------:R-:W-:Y:S01]  /*1950*/  IMAD R4, R58, c[0x0][0x188], RZ ;  /* 0x000062003a047a24 */ /* 0x000fe200078e02ff */
[----:B------:R-:W-:Y:S01]  /*1960*/  LEA.HI.X.SX32 R94, R94, c[0x0][0x16c], 0x1, P4 ;  /* 0x00005b005e5e7a11 */ /* 0x000fe200020f0eff */
[----:B------:R-:W-:Y:S01]  /*1970*/  IMAD R25, R25, c[0x0][0x190], RZ ;  /* 0x0000640019197a24 */ /* 0x000fe200078e02ff */
[----:B------:R-:W-:Y:S01]  /*1980*/  LEA R14, P5, R15, c[0x0][0x168], 0x1 ;  /* 0x00005a000f0e7a11 */ /* 0x000fe200078a08ff */
        /* <DEDUP_REMOVED lines=55> */
[----:B------:R-:W-:-:S02]  /*1d00*/  LOP3.LUT R3, R2, 0x40, RZ, 0x3c, !PT ;  /* 0x0000004002037812 */ /* 0x000fc400078e3cff */
[----:B------:R-:W-:Y:S02]  /*1d10*/  LOP3.LUT R88, R87, 0x40, RZ, 0x3c, !PT ;  /* 0x0000004057587812 */ /* 0x000fe400078e3cff */
.L_x_3:
[C---:B------:R-:W-:Y:S01]  /*1d20*/  ISETP.GE.AND P0, PT, R86.reuse, UR4, PT ;  /* 0x0000000456007c0c */ /* 0x040fe2000bf06270 */
[C---:B------:R-:W-:Y:S01]  /*1d30*/  IMAD R4, R86.reuse, c[0x0][0x188], RZ ;  /* 0x0000620056047a24 */ /* 0x040fe200078e02ff */
[C---:B------:R-:W-:Y:S02]  /*1d40*/  LOP3.LUT R9, R86.reuse, 0x8, RZ, 0xfc, !PT ;  /* 0x0000000856097812 */ /* 0x040fe400078efcff */
[----:B------:R-:W-:Y:S01]  /*1d50*/  LOP3.LUT R8, R86, 0x8, RZ, 0xfc, !PT ;  /* 0x0000000856087812 */ /* 0x000fe200078efcff */
[----:B------:R-:W-:Y:S01]  /*1d60*/  IMAD.WIDE R4, R4, 0x2, R28 ;  /* 0x0000000204047825 */ /* 0x000fe200078e021c */
[----:B------:R-:W-:Y:S02]  /*1d70*/  PRMT R89, RZ, 0x7610, R89 ;  /* 0x00007610ff597816 */ /* 0x000fe40000000059 */
[----:B------:R-:W-:Y:S01]  /*1d80*/  ISETP.GE.AND P1, PT, R8, UR4, PT ;  /* 0x0000000408007c0c */ /* 0x000fe2000bf26270 */
[----:B------:R-:W-:Y:S01]  /*1d90*/  IMAD R9, R9, c[0x0][0x188], RZ ;  /* 0x0000620009097a24 */ /* 0x000fe200078e02ff */
[----:B------:R-:W-:-:S03]  /*1da0*/  LOP3.LUT R8, R86, 0x10, RZ, 0xfc, !PT ;  /* 0x0000001056087812 */ /* 0x000fc600078efcff */
[----:B------:R0:W2:Y:S01]  /*1db0*/  @!P0 LDG.E.U16 R89, [R4.64] ;  /* 0x0000000604598981 */ /* 0x0000a2000c1e1500 */
[----:B------:R-:W-:Y:S02]  /*1dc0*/  PRMT R93, RZ, 0x7610, R93 ;  /* 0x00007610ff5d7816 */ /* 0x000fe4000000005d */
[----:B------:R-:W-:Y:S02]  /*1dd0*/  ISETP.GE.AND P0, PT, R8, UR4, PT ;  /* 0x0000000408007c0c */ /* 0x000fe4000bf06270 */
[C---:B------:R-:W-:Y:S01]  /*1de0*/  LOP3.LUT R8, R86.reuse, 0x18, RZ, 0xfc, !PT ;  /* 0x0000001856087812 */ /* 0x040fe200078efcff */
[----:B0-----:R-:W-:Y:S01]  /*1df0*/  IMAD.WIDE R4, R9, 0x2, R28 ;  /* 0x0000000209047825 */ /* 0x001fe200078e021c */
[----:B------:R-:W-:-:S04]  /*1e00*/  LOP3.LUT R9, R86, 0x10, RZ, 0xfc, !PT ;  /* 0x0000001056097812 */ /* 0x000fc800078efcff */
[----:B------:R0:W3:Y:S01]  /*1e10*/  @!P1 LDG.E.U16 R93, [R4.64] ;  /* 0x00000006045d9981 */ /* 0x0000e2000c1e1500 */
[----:B------:R-:W-:Y:S01]  /*1e20*/  IMAD R9, R9, c[0x0][0x188], RZ ;  /* 0x0000620009097a24 */ /* 0x000fe200078e02ff */
[----:B------:R-:W-:Y:S02]  /*1e30*/  PRMT R92, RZ, 0x7610, R92 ;  /* 0x00007610ff5c7816 */ /* 0x000fe4000000005c */
[----:B------:R-:W-:Y:S01]  /*1e40*/  ISETP.GE.AND P1, PT, R8, UR4, PT ;  /* 0x0000000408007c0c */ /* 0x000fe2000bf26270 */
[----:B0-----:R-:W-:Y:S01]  /*1e50*/  IMAD.WIDE R4, R9, 0x2, R28 ;  /* 0x0000000209047825 */ /* 0x001fe200078e021c */
[----:B------:R-:W-:-:S04]  /*1e60*/  LOP3.LUT R9, R86, 0x18, RZ, 0xfc, !PT ;  /* 0x0000001856097812 */ /* 0x000fc800078efcff */
[----:B------:R0:W4:Y:S01]  /*1e70*/  @!P0 LDG.E.U16 R92, [R4.64] ;  /* 0x00000006045c8981 */ /* 0x000122000c1e1500 */
[----:B------:R-:W-:Y:S01]  /*1e80*/  IMAD R9, R9, c[0x0][0x188], RZ ;  /* 0x0000620009097a24 */ /* 0x000fe200078e02ff */
[C---:B------:R-:W-:Y:S02]  /*1e90*/  LOP3.LUT R8, R86.reuse, 0x20, RZ, 0xfc, !PT ;  /* 0x0000002056087812 */ /* 0x040fe400078efcff */
[----:B------:R-:W-:Y:S01]  /*1ea0*/  PRMT R91, RZ, 0x7610, R91 ;  /* 0x00007610ff5b7816 */ /* 0x000fe2000000005b */
[----:B0-----:R-:W-:Y:S01]  /*1eb0*/  IMAD.WIDE R4, R9, 0x2, R28 ;  /* 0x0000000209047825 */ /* 0x001fe200078e021c */
[----:B------:R-:W-:Y:S02]  /*1ec0*/  LOP3.LUT R9, R86, 0x20, RZ, 0xfc, !PT ;  /* 0x0000002056097812 */ /* 0x000fe400078efcff */
[----:B------:R-:W-:Y:S02]  /*1ed0*/  ISETP.GE.AND P0, PT, R8, UR4, PT ;  /* 0x0000000408007c0c */ /* 0x000fe4000bf06270 */
[----:B------:R0:W5:Y:S01]  /*1ee0*/  @!P1 LDG.E.U16 R91, [R4.64] ;  /* 0x00000006045b9981 */ /* 0x000162000c1e1500 */
[----:B------:R-:W-:Y:S01]  /*1ef0*/  IMAD R9, R9, c[0x0][0x188], RZ ;  /* 0x0000620009097a24 */ /* 0x000fe200078e02ff */
[----:B------:R-:W-:-:S02]  /*1f00*/  LOP3.LUT R8, R86, 0x28, RZ, 0xfc, !PT ;  /* 0x0000002856087812 */ /* 0x000fc400078efcff */
[----:B------:R-:W-:Y:S01]  /*1f10*/  PRMT R90, RZ, 0x7610, R90 ;  /* 0x00007610ff5a7816 */ /* 0x000fe2000000005a */
[----:B0-----:R-:W-:Y:S01]  /*1f20*/  IMAD.WIDE R4, R9, 0x2, R28 ;  /* 0x0000000209047825 */ /* 0x001fe200078e021c */
[----:B------:R-:W-:Y:S02]  /*1f30*/  LOP3.LUT R9, R86, 0x28, RZ, 0xfc, !PT ;  /* 0x0000002856097812 */ /* 0x000fe400078efcff */
[----:B------:R-:W-:-:S03]  /*1f40*/  ISETP.GE.AND P1, PT, R8, UR4, PT ;  /* 0x0000000408007c0c */ /* 0x000fc6000bf26270 */
[----:B------:R0:W2:Y:S01]  /*1f50*/  @!P0 LDG.E.U16 R90, [R4.64] ;  /* 0x00000006045a8981 */ /* 0x0000a2000c1e1500 */
[----:B------:R-:W-:Y:S01]  /*1f60*/  IMAD R9, R9, c[0x0][0x188], RZ ;  /* 0x0000620009097a24 */ /* 0x000fe200078e02ff */
[----:B------:R-:W-:Y:S02]  /*1f70*/  LOP3.LUT R8, R86, 0x30, RZ, 0xfc, !PT ;  /* 0x0000003056087812 */ /* 0x000fe400078efcff */
[----:B------:R-:W-:Y:S02]  /*1f80*/  PRMT R85, RZ, 0x7610, R85 ;  /* 0x00007610ff557816 */ /* 0x000fe40000000055 */
[----:B------:R-:W-:Y:S01]  /*1f90*/  ISETP.GE.AND P0, PT, R8, UR4, PT ;  /* 0x0000000408007c0c */ /* 0x000fe2000bf06270 */
[----:B0-----:R-:W-:Y:S01]  /*1fa0*/  IMAD.WIDE R4, R9, 0x2, R28 ;  /* 0x0000000209047825 */ /* 0x001fe200078e021c */
[C---:B------:R-:W-:Y:S02]  /*1fb0*/  LOP3.LUT R9, R86.reuse, 0x30, RZ, 0xfc, !PT ;  /* 0x0000003056097812 */ /* 0x040fe400078efcff */
[----:B------:R-:W-:-:S02]  /*1fc0*/  LOP3.LUT R8, R86, 0x38, RZ, 0xfc, !PT ;  /* 0x0000003856087812 */ /* 0x000fc400078efcff */
[----:B------:R0:W2:Y:S01]  /*1fd0*/  @!P1 LDG.E.U16 R85, [R4.64] ;  /* 0x0000000604559981 */ /* 0x0000a2000c1e1500 */
[----:B------:R-:W-:Y:S01]  /*1fe0*/  IMAD R9, R9, c[0x0][0x188], RZ ;  /* 0x0000620009097a24 */ /* 0x000fe200078e02ff */
[----:B------:R-:W-:Y:S02]  /*1ff0*/  PRMT R79, RZ, 0x7610, R79 ;  /* 0x00007610ff4f7816 */ /* 0x000fe4000000004f */
[----:B------:R-:W-:Y:S02]  /*2000*/  ISETP.GE.AND P1, PT, R8, UR4, PT ;  /* 0x0000000408007c0c */ /* 0x000fe4000bf26270 */
[C---:B------:R-:W-:Y:S01]  /*2010*/  LOP3.LUT R8, R86.reuse, 0x40, RZ, 0xfc, !PT ;  /* 0x0000004056087812 */ /* 0x040fe200078efcff */
[----:B0-----:R-:W-:Y:S01]  /*2020*/  IMAD.WIDE R4, R9, 0x2, R28 ;  /* 0x0000000209047825 */ /* 0x001fe200078e021c */
[C---:B------:R-:W-:Y:S02]  /*2030*/  LOP3.LUT R9, R86.reuse, 0x38, RZ, 0xfc, !PT ;  /* 0x0000003856097812 */ /* 0x040fe400078efcff */
[----:B------:R-:W-:-:S02]  /*2040*/  LOP3.LUT R10, R86, 0x40, RZ, 0xfc, !PT ;  /* 0x00000040560a7812 */ /* 0x000fc400078efcff */
[----:B------:R0:W2:Y:S01]  /*2050*/  @!P0 LDG.E.U16 R79, [R4.64] ;  /* 0x00000006044f8981 */ /* 0x0000a2000c1e1500 */
[----:B------:R-:W-:Y:S01]  /*2060*/  IMAD R9, R9, c[0x0][0x188], RZ ;  /* 0x0000620009097a24 */ /* 0x000fe200078e02ff */
[----:B------:R-:W-:Y:S02]  /*2070*/  ISETP.GE.AND P0, PT, R8, UR4, PT ;  /* 0x0000000408007c0c */ /* 0x000fe4000bf06270 */
[----:B------:R-:W-:Y:S01]  /*2080*/  PRMT R78, RZ, 0x7610, R78 ;  /* 0x00007610ff4e7816 */ /* 0x000fe2000000004e */
[----:B------:R-:W-:Y:S02]  /*2090*/  IMAD R10, R10, c[0x0][0x188], RZ ;  /* 0x000062000a0a7a24 */ /* 0x000fe400078e02ff */
[----:B0-----:R-:W-:Y:S01]  /*20a0*/  IMAD.WIDE R4, R9, 0x2, R28 ;  /* 0x0000000209047825 */ /* 0x001fe200078e021c */
[----:B------:R-:W-:-:S04]  /*20b0*/  PRMT R84, RZ, 0x7610, R84 ;  /* 0x00007610ff547816 */ /* 0x000fc80000000054 */
[----:B------:R0:W2:Y:S02]  /*20c0*/  @!P1 LDG.E.U16 R78, [R4.64] ;  /* 0x00000006044e9981 */ /* 0x0000a4000c1e1500 */
[----:B0-----:R-:W-:-:S05]  /*20d0*/  IMAD.WIDE R4, R10, 0x2, R28 ;  /* 0x000000020a047825 */ /* 0x001fca00078e021c */
[----:B------:R0:W2:Y:S01]  /*20e0*/  @!P0 LDG.E.U16 R84, [R4.64] ;  /* 0x0000000604548981 */ /* 0x0000a2000c1e1500 */
[----:B------:R-:W-:-:S04]  /*20f0*/  LOP3.LUT R9, R86, 0x4, RZ, 0xfc, !PT ;  /* 0x0000000456097812 */ /* 0x000fc800078efcff */
[C---:B------:R-:W-:Y:S01]  /*2100*/  ISETP.GE.AND P0, PT, R9.reuse, UR4, PT ;  /* 0x0000000409007c0c */ /* 0x040fe2000bf06270 */
[----:B------:R-:W-:Y:S01]  /*2110*/  IMAD R9, R9, c[0x0][0x188], RZ ;  /* 0x0000620009097a24 */ /* 0x000fe200078e02ff */
[C---:B------:R-:W-:Y:S02]  /*2120*/  LOP3.LUT R8, R86.reuse, 0xc, RZ, 0xfc, !PT ;  /* 0x0000000c56087812 */ /* 0x040fe400078efcff */
[----:B------:R-:W-:Y:S01]  /*2130*/  PRMT R36, RZ, 0x7610, R36 ;  /* 0x00007610ff247816 */ /* 0x000fe20000000024 */
[----:B0-----:R-:W-:Y:S01]  /*2140*/  IMAD.WIDE R4, R9, 0x2, R28 ;  /* 0x0000000209047825 */ /* 0x001fe200078e021c */
[----:B------:R-:W-:Y:S02]  /*2150*/  LOP3.LUT R10, R86, 0x14, RZ, 0xfc, !PT ;  /* 0x00000014560a7812 */ /* 0x000fe400078efcff */
[C---:B------:R-:W-:Y:S01]  /*2160*/  ISETP.GE.AND P1, PT, R8.reuse, UR4, PT ;  /* 0x0000000408007c0c */ /* 0x040fe2000bf26270 */
[----:B------:R-:W-:-:S04]  /*2170*/  IMAD R8, R8, c[0x0][0x188], RZ ;  /* 0x0000620008087a24 */ /* 0x000fc800078e02ff */
[----:B------:R0:W2:Y:S01]  /*2180*/  @!P0 LDG.E.U16 R36, [R4.64] ;  /* 0x0000000604248981 */ /* 0x0000a2000c1e1500 */
[----:B------:R-:W-:Y:S02]  /*2190*/  ISETP.GE.AND P0, PT, R10, UR4, PT ;  /* 0x000000040a007c0c */ /* 0x000fe4000bf06270 */
[----:B------:R-:W-:Y:S01]  /*21a0*/  LOP3.LUT R10, R86, 0x2c, RZ, 0xfc, !PT ;  /* 0x0000002c560a7812 */ /* 0x000fe200078efcff */
[----:B------:R-:W-:Y:S01]  /*21b0*/  IMAD.WIDE R8, R8, 0x2, R28 ;  /* 0x0000000208087825 */ /* 0x000fe200078e021c */
[----:B------:R-:W-:Y:S02]  /*21c0*/  PRMT R37, RZ, 0x7610, R37 ;  /* 0x00007610ff257816 */ /* 0x000fe40000000025 */
[----:B------:R-:W-:Y:S02]  /*21d0*/  LOP3.LUT R46, R86, 0x1c, RZ, 0xfc, !PT ;  /* 0x0000001c562e7812 */ /* 0x000fe400078efcff */
[----:B------:R-:W-:Y:S02]  /*21e0*/  ISETP.GE.AND P3, PT, R10, UR4, PT ;  /* 0x000000040a007c0c */ /* 0x000fe4000bf66270 */
[C---:B------:R-:W-:Y:S01]  /*21f0*/  LOP3.LUT R10, R86.reuse, 0x1c, RZ, 0xfc, !PT ;  /* 0x0000001c560a7812 */ /* 0x040fe200078efcff */
[----:B------:R1:W2:Y:S01]  /*2200*/  @!P1 LDG.E.U16 R37, [R8.64] ;  /* 0x0000000608259981 */ /* 0x0002a2000c1e1500 */
[----:B------:R-:W-:-:S02]  /*2210*/  LOP3.LUT R11, R86, 0x24, RZ, 0xfc, !PT ;  /* 0x00000024560b7812 */ /* 0x000fc400078efcff */
[----:B------:R-:W-:Y:S01]  /*2220*/  ISETP.GE.AND P2, PT, R46, UR4, PT ;  /* 0x000000042e007c0c */ /* 0x000fe2000bf46270 */
[----:B------:R-:W-:Y:S01]  /*2230*/  IMAD R10, R10, c[0x0][0x188], RZ ;  /* 0x000062000a0a7a24 */ /* 0x000fe200078e02ff */
[----:B------:R-:W-:Y:S02]  /*2240*/  ISETP.GE.AND P1, PT, R11, UR4, PT ;  /* 0x000000040b007c0c */ /* 0x000fe4000bf26270 */
[C---:B------:R-:W-:Y:S02]  /*2250*/  LOP3.LUT R11, R86.reuse, 0x14, RZ, 0xfc, !PT ;  /* 0x00000014560b7812 */ /* 0x040fe400078efcff */
[----:B------:R-:W-:Y:S01]  /*2260*/  LOP3.LUT R46, R86, 0x2c, RZ, 0xfc, !PT ;  /* 0x0000002c562e7812 */ /* 0x000fe200078efcff */
[----:B-1----:R-:W-:Y:S01]  /*2270*/  IMAD.WIDE R8, R10, 0x2, R28 ;  /* 0x000000020a087825 */ /* 0x002fe200078e021c */
[----:B------:R-:W-:Y:S02]  /*2280*/  PRMT R39, RZ, 0x7610, R39 ;  /* 0x00007610ff277816 */ /* 0x000fe40000000027 */
[C---:B------:R-:W-:Y:S01]  /*2290*/  LOP3.LUT R10, R86.reuse, 0x24, RZ, 0xfc, !PT ;  /* 0x00000024560a7812 */ /* 0x040fe200078efcff */
[----:B------:R-:W-:Y:S01]  /*22a0*/  IMAD R11, R11, c[0x0][0x188], RZ ;  /* 0x000062000b0b7a24 */ /* 0x000fe200078e02ff */
[----:B------:R-:W-:Y:S01]  /*22b0*/  LOP3.LUT R99, R86, 0x34, RZ, 0xfc, !PT ;  /* 0x0000003456637812 */ /* 0x000fe200078efcff */
[----:B------:R-:W-:Y:S01]  /*22c0*/  IMAD R46, R46, c[0x0][0x188], RZ ;  /* 0x000062002e2e7a24 */ /* 0x000fe200078e02ff */
[----:B------:R-:W-:Y:S01]  /*22d0*/  PRMT R38, RZ, 0x7610, R38 ;  /* 0x00007610ff267816 */ /* 0x000fe20000000026 */
[----:B0-----:R-:W-:Y:S01]  /*22e0*/  IMAD.WIDE R4, R11, 0x2, R28 ;  /* 0x000000020b047825 */ /* 0x001fe200078e021c */
[----:B------:R-:W-:Y:S01]  /*22f0*/  PRMT R45, RZ, 0x7610, R45 ;  /* 0x00007610ff2d7816 */ /* 0x000fe2000000002d */
[----:B------:R0:W2:Y:S01]  /*2300*/  @!P2 LDG.E.U16 R39, [R8.64] ;  /* 0x000000060827a981 */ /* 0x0000a2000c1e1500 */
[----:B------:R-:W-:Y:S01]  /*2310*/  ISETP.GE.AND P2, PT, R99, UR4, PT ;  /* 0x0000000463007c0c */ /* 0x000fe2000bf46270 */
[----:B------:R-:W-:-:S02]  /*2320*/  IMAD R10, R10, c[0x0][0x188], RZ ;  /* 0x000062000a0a7a24 */ /* 0x000fc400078e02ff */
[----:B------:R-:W-:Y:S01]  /*2330*/  IMAD.WIDE R46, R46, 0x2, R28 ;  /* 0x000000022e2e7825 */ /* 0x000fe200078e021c */
[----:B------:R-:W-:Y:S01]  /*2340*/  LOP3.LUT R99, R86, 0x44, RZ, 0xfc, !PT ;  /* 0x0000004456637812 */ /* 0x000fe200078efcff */
[----:B------:R1:W2:Y:S01]  /*2350*/  @!P0 LDG.E.U16 R38, [R4.64] ;  /* 0x0000000604268981 */ /* 0x0002a2000c1e1500 */
[----:B------:R-:W-:Y:S01]  /*2360*/  PRMT R44, RZ, 0x7610, R44 ;  /* 0x00007610ff2c7816 */ /* 0x000fe2000000002c */
[----:B------:R-:W-:Y:S02]  /*2370*/  IMAD.WIDE R10, R10, 0x2, R28 ;  /* 0x000000020a0a7825 */ /* 0x000fe400078e021c */
[----:B------:R0:W2:Y:S01]  /*2380*/  @!P3 LDG.E.U16 R45, [R46.64] ;  /* 0x000000062e2db981 */ /* 0x0000a2000c1e1500 */
[----:B------:R-:W-:Y:S02]  /*2390*/  ISETP.GE.AND P3, PT, R99, UR4, PT ;  /* 0x0000000463007c0c */ /* 0x000fe4000bf66270 */
[C---:B------:R-:W-:Y:S01]  /*23a0*/  LOP3.LUT R99, R86.reuse, 0x34, RZ, 0xfc, !PT ;  /* 0x0000003456637812 */ /* 0x040fe200078efcff */
[----:B------:R0:W2:Y:S01]  /*23b0*/  @!P1 LDG.E.U16 R44, [R10.64] ;  /* 0x000000060a2c9981 */ /* 0x0000a2000c1e1500 */
[----:B-1----:R-:W-:-:S02]  /*23c0*/  LOP3.LUT R5, R86, 0x3c, RZ, 0xfc, !PT ;  /* 0x0000003c56057812 */ /* 0x002fc400078efcff */
[C---:B------:R-:W-:Y:S02]  /*23d0*/  LOP3.LUT R4, R86.reuse, 0x48, RZ, 0xfc, !PT ;  /* 0x0000004856047812 */ /* 0x040fe400078efcff */
[----:B------:R-:W-:Y:S01]  /*23e0*/  ISETP.GE.AND P1, PT, R5, UR4, PT ;  /* 0x0000000405007c0c */ /* 0x000fe2000bf26270 */
[----:B------:R-:W-:Y:S01]  /*23f0*/  IMAD R99, R99, c[0x0][0x188], RZ ;  /* 0x0000620063637a24 */ /* 0x000fe200078e02ff */
[----:B------:R-:W-:Y:S02]  /*2400*/  LOP3.LUT R5, R86, 0x4c, RZ, 0xfc, !PT ;  /* 0x0000004c56057812 */ /* 0x000fe400078efcff */
[----:B------:R-:W-:Y:S02]  /*2410*/  ISETP.GE.AND P4, PT, R4, UR4, PT ;  /* 0x0000000404007c0c */ /* 0x000fe4000bf86270 */
[----:B------:R-:W-:Y:S01]  /*2420*/  ISETP.GE.AND P0, PT, R5, UR4, PT ;  /* 0x0000000405007c0c */ /* 0x000fe2000bf06270 */
[----:B------:R-:W-:Y:S01]  /*2430*/  IMAD.WIDE R4, R99, 0x2, R28 ;  /* 0x0000000263047825 */ /* 0x000fe200078e021c */
[----:B------:R-:W-:-:S05]  /*2440*/  LOP3.LUT R99, R86, 0x3c, RZ, 0xfc, !PT ;  /* 0x0000003c56637812 */ /* 0x000fca00078efcff */
[----:B------:R-:W-:Y:S01]  /*2450*/  IMAD R99, R99, c[0x0][0x188], RZ ;  /* 0x0000620063637a24 */ /* 0x000fe200078e02ff */
[----:B0-----:R-:W-:-:S03]  /*2460*/  PRMT R46, RZ, 0x7610, R46 ;  /* 0x00007610ff2e7816 */ /* 0x001fc6000000002e */
[----:B------:R-:W-:Y:S01]  /*2470*/  IMAD.WIDE R8, R99, 0x2, R28 ;  /* 0x0000000263087825 */ /* 0x000fe200078e021c */
[C---:B------:R-:W-:Y:S02]  /*2480*/  LOP3.LUT R99, R86.reuse, 0x48, RZ, 0xfc, !PT ;  /* 0x0000004856637812 */ /* 0x040fe400078efcff */
[C---:B------:R-:W-:Y:S01]  /*2490*/  LOP3.LUT R11, R86.reuse, 0x44, RZ, 0xfc, !PT ;  /* 0x00000044560b7812 */ /* 0x040fe200078efcff */
[----:B------:R0:W3:Y:S02]  /*24a0*/  @!P2 LDG.E.U16 R46, [R4.64] ;  /* 0x00000006042ea981 */ /* 0x0000e4000c1e1500 */
[----:B------:R-:W-:Y:S01]  /*24b0*/  IMAD R99, R99, c[0x0][0x188], RZ ;  /* 0x0000620063637a24 */ /* 0x000fe200078e02ff */
[----:B------:R-:W-:Y:S01]  /*24c0*/  PRMT R47, RZ, 0x7610, R47 ;  /* 0x00007610ff2f7816 */ /* 0x000fe2000000002f */
[----:B------:R-:W-:Y:S02]  /*24d0*/  IMAD R11, R11, c[0x0][0x188], RZ ;  /* 0x000062000b0b7a24 */ /* 0x000fe400078e02ff */
[----:B0-----:R-:W-:Y:S01]  /*24e0*/  IMAD.WIDE R4, R99, 0x2, R28 ;  /* 0x0000000263047825 */ /* 0x001fe200078e021c */
[----:B------:R-:W-:-:S02]  /*24f0*/  LOP3.LUT R99, R86, 0x4c, RZ, 0xfc, !PT ;  /* 0x0000004c56637812 */ /* 0x000fc400078efcff */
[----:B------:R0:W4:Y:S01]  /*2500*/  @!P1 LDG.E.U16 R47, [R8.64] ;  /* 0x00000006082f9981 */ /* 0x000122000c1e1500 */
[----:B------:R-:W-:Y:S01]  /*2510*/  PRMT R48, RZ, 0x7610, R48 ;  /* 0x00007610ff307816 */ /* 0x000fe20000000030 */
[----:B------:R-:W-:Y:S01]  /*2520*/  IMAD.WIDE R10, R11, 0x2, R28 ;  /* 0x000000020b0a7825 */ /* 0x000fe200078e021c */
[----:B------:R-:W-:-:S03]  /*2530*/  PRMT R49, RZ, 0x7610, R49 ;  /* 0x00007610ff317816 */ /* 0x000fc60000000031 */
[----:B------:R-:W-:Y:S01]  /*2540*/  IMAD R99, R99, c[0x0][0x188], RZ ;  /* 0x0000620063637a24 */ /* 0x000fe200078e02ff */
[----:B------:R1:W4:Y:S03]  /*2550*/  @!P3 LDG.E.U16 R48, [R10.64] ;  /* 0x000000060a30b981 */ /* 0x000326000c1e1500 */
[----:B0-----:R-:W-:Y:S01]  /*2560*/  IMAD.WIDE R8, R99, 0x2, R28 ;  /* 0x0000000263087825 */ /* 0x001fe200078e021c */
[C---:B------:R-:W-:Y:S01]  /*2570*/  LOP3.LUT R99, R86.reuse, 0x50, RZ, 0xfc, !PT ;  /* 0x0000005056637812 */ /* 0x040fe200078efcff */
[----:B------:R0:W4:Y:S03]  /*2580*/  @!P4 LDG.E.U16 R49, [R4.64] ;  /* 0x000000060431c981 */ /* 0x000126000c1e1500 */
[----:B------:R-:W-:Y:S02]  /*2590*/  ISETP.GE.AND P1, PT, R99, UR4, PT ;  /* 0x0000000463007c0c */ /* 0x000fe4000bf26270 */
[----:B-1----:R-:W-:-:S02]  /*25a0*/  LOP3.LUT R10, R86, 0x54, RZ, 0xfc, !PT ;  /* 0x00000054560a7812 */ /* 0x002fc400078efcff */
[C---:B------:R-:W-:Y:S02]  /*25b0*/  LOP3.LUT R11, R86.reuse, 0x58, RZ, 0xfc, !PT ;  /* 0x00000058560b7812 */ /* 0x040fe400078efcff */
[----:B0-----:R-:W-:Y:S02]  /*25c0*/  LOP3.LUT R5, R86, 0x50, RZ, 0xfc, !PT ;  /* 0x0000005056057812 */ /* 0x001fe400078efcff */
[C---:B------:R-:W-:Y:S02]  /*25d0*/  ISETP.GE.AND P2, PT, R10.reuse, UR4, PT ;  /* 0x000000040a007c0c */ /* 0x040fe4000bf46270 */
[----:B------:R-:W-:Y:S01]  /*25e0*/  PRMT R50, RZ, 0x7610, R50 ;  /* 0x00007610ff327816 */ /* 0x000fe20000000032 */
[----:B------:R-:W-:Y:S01]  /*25f0*/  IMAD R5, R5, c[0x0][0x188], RZ ;  /* 0x0000620005057a24 */ /* 0x000fe200078e02ff */
[----:B------:R-:W-:Y:S01]  /*2600*/  ISETP.GE.AND P3, PT, R11, UR4, PT ;  /* 0x000000040b007c0c */ /* 0x000fe2000bf66270 */
[----:B------:R-:W-:Y:S01]  /*2610*/  IMAD R10, R10, c[0x0][0x188], RZ ;  /* 0x000062000a0a7a24 */ /* 0x000fe200078e02ff */
[----:B------:R-:W-:Y:S01]  /*2620*/  PRMT R51, RZ, 0x7610, R51 ;  /* 0x00007610ff337816 */ /* 0x000fe20000000033 */
[----:B------:R-:W-:Y:S01]  /*2630*/  IMAD.WIDE R4, R5, 0x2, R28 ;  /* 0x0000000205047825 */ /* 0x000fe200078e021c */
[----:B------:R-:W-:Y:S01]  /*2640*/  LOP3.LUT R99, R86, 0x5c, RZ, 0xfc, !PT ;  /* 0x0000005c56637812 */ /* 0x000fe200078efcff */
[----:B------:R0:W5:Y:S01]  /*2650*/  @!P0 LDG.E.U16 R50, [R8.64] ;  /* 0x0000000608328981 */ /* 0x000162000c1e1500 */
[----:B------:R-:W-:Y:S01]  /*2660*/  PRMT R56, RZ, 0x7610, R56 ;  /* 0x00007610ff387816 */ /* 0x000fe20000000038 */
[----:B------:R-:W-:Y:S01]  /*2670*/  IMAD R11, R11, c[0x0][0x188], RZ ;  /* 0x000062000b0b7a24 */ /* 0x000fe200078e02ff */
[----:B------:R-:W-:Y:S01]  /*2680*/  PRMT R57, RZ, 0x7610, R57 ;  /* 0x00007610ff397816 */ /* 0x000fe20000000039 */
[----:B------:R1:W5:Y:S01]  /*2690*/  @!P1 LDG.E.U16 R51, [R4.64] ;  /* 0x0000000604339981 */ /* 0x000362000c1e1500 */
[----:B------:R-:W-:-:S02]  /*26a0*/  ISETP.GE.AND P0, PT, R99, UR4, PT ;  /* 0x0000000463007c0c */ /* 0x000fc4000bf06270 */
[----:B------:R-:W-:Y:S01]  /*26b0*/  LOP3.LUT R99, R86, 0x60, RZ, 0xfc, !PT ;  /* 0x0000006056637812 */ /* 0x000fe200078efcff */
[----:B0-----:R-:W-:-:S04]  /*26c0*/  IMAD.WIDE R8, R10, 0x2, R28 ;  /* 0x000000020a087825 */ /* 0x001fc800078e021c */
[----:B------:R-:W-:Y:S01]  /*26d0*/  IMAD.WIDE R10, R11, 0x2, R28 ;  /* 0x000000020b0a7825 */ /* 0x000fe200078e021c */
[----:B-1----:R-:W-:Y:S01]  /*26e0*/  LOP3.LUT R5, R86, 0x5c, RZ, 0xfc, !PT ;  /* 0x0000005c56057812 */ /* 0x002fe200078efcff */
[----:B------:R0:W5:Y:S01]  /*26f0*/  @!P2 LDG.E.U16 R56, [R8.64] ;  /* 0x000000060838a981 */ /* 0x000162000c1e1500 */
[----:B------:R-:W-:-:S03]  /*2700*/  ISETP.GE.AND P4, PT, R99, UR4, PT ;  /* 0x0000000463007c0c */ /* 0x000fc6000bf86270 */
[----:B------:R1:W5:Y:S01]  /*2710*/  @!P3 LDG.E.U16 R57, [R10.64] ;  /* 0x000000060a39b981 */ /* 0x000362000c1e1500 */
[----:B------:R-:W-:Y:S01]  /*2720*/  IMAD R5, R5, c[0x0][0x188], RZ ;  /* 0x0000620005057a24 */ /* 0x000fe200078e02ff */
[C---:B0-----:R-:W-:Y:S02]  /*2730*/  LOP3.LUT R9, R86.reuse, 0x60, RZ, 0xfc, !PT ;  /* 0x0000006056097812 */ /* 0x041fe400078efcff */
[----:B-1----:R-:W-:-:S03]  /*2740*/  LOP3.LUT R10, R86, 0x64, RZ, 0xfc, !PT ;  /* 0x00000064560a7812 */ /* 0x002fc600078efcff */
[----:B------:R-:W-:Y:S01]  /*2750*/  IMAD R9, R9, c[0x0][0x188], RZ ;  /* 0x0000620009097a24 */ /* 0x000fe200078e02ff */
[----:B------:R-:W-:Y:S01]  /*2760*/  PRMT R58, RZ, 0x7610, R58 ;  /* 0x00007610ff3a7816 */ /* 0x000fe2000000003a */
[--C-:B------:R-:W-:Y:S01]  /*2770*/  IMAD.WIDE R4, R5, 0x2, R28.reuse ;  /* 0x0000000205047825 */ /* 0x100fe200078e021c */
[----:B------:R-:W-:Y:S02]  /*2780*/  LOP3.LUT R11, R86, 0x68, RZ, 0xfc, !PT ;  /* 0x00000068560b7812 */ /* 0x000fe400078efcff */
[C---:B------:R-:W-:Y:S01]  /*2790*/  ISETP.GE.AND P1, PT, R10.reuse, UR4, PT ;  /* 0x000000040a007c0c */ /* 0x040fe2000bf26270 */
[----:B------:R-:W-:Y:S01]  /*27a0*/  IMAD.WIDE R8, R9, 0x2, R28 ;  /* 0x0000000209087825 */ /* 0x000fe200078e021c */
[----:B------:R-:W-:Y:S01]  /*27b0*/  PRMT R59, RZ, 0x7610, R59 ;  /* 0x00007610ff3b7816 */ /* 0x000fe2000000003b */
[----:B------:R0:W5:Y:S01]  /*27c0*/  @!P0 LDG.E.U16 R58, [R4.64] ;  /* 0x00000006043a8981 */ /* 0x000162000c1e1500 */
[----:B------:R-:W-:Y:S01]  /*27d0*/  ISETP.GE.AND P2, PT, R11, UR4, PT ;  /* 0x000000040b007c0c */ /* 0x000fe2000bf46270 */
[----:B------:R-:W-:Y:S01]  /*27e0*/  IMAD R10, R10, c[0x0][0x188], RZ ;  /* 0x000062000a0a7a24 */ /* 0x000fe200078e02ff */
[----:B------:R-:W-:Y:S01]  /*27f0*/  ISETP.GE.AND P0, PT, R125, UR4, PT ;  /* 0x000000047d007c0c */ /* 0x000fe2000bf06270 */
[----:B------:R-:W-:Y:S01]  /*2800*/  IMAD R11, R11, c[0x0][0x188], RZ ;  /* 0x000062000b0b7a24 */ /* 0x000fe200078e02ff */
[----:B------:R-:W-:Y:S01]  /*2810*/  PRMT R60, RZ, 0x7610, R60 ;  /* 0x00007610ff3c7816 */ /* 0x000fe2000000003c */
[----:B------:R1:W5:Y:S01]  /*2820*/  @!P4 LDG.E.U16 R59, [R8.64] ;  /* 0x00000006083bc981 */ /* 0x000362000c1e1500 */
[----:B0-----:R-:W-:Y:S01]  /*2830*/  IMAD.WIDE R4, R10, 0x2, R28 ;  /* 0x000000020a047825 */ /* 0x001fe200078e021c */
[----:B------:R-:W-:-:S04]  /*2840*/  PRMT R62, RZ, 0x7610, R62 ;  /* 0x00007610ff3e7816 */ /* 0x000fc8000000003e */
[----:B------:R0:W5:Y:S01]  /*2850*/  @!P1 LDG.E.U16 R60, [R4.64] ;  /* 0x00000006043c9981 */ /* 0x000162000c1e1500 */
[----:B-1----:R-:W-:-:S04]  /*2860*/  IMAD.WIDE R8, R11, 0x2, R28 ;  /* 0x000000020b087825 */ /* 0x002fc800078e021c */
[----:B------:R-:W-:Y:S01]  /*2870*/  IMAD R11, R125, c[0x0][0x188], RZ ;  /* 0x000062007d0b7a24 */ /* 0x000fe200078e02ff */
[----:B------:R-:W-:-:S03]  /*2880*/  ISETP.GE.AND P1, PT, R124, UR4, PT ;  /* 0x000000047c007c0c */ /* 0x000fc6000bf26270 */
[----:B0-----:R-:W-:Y:S01]  /*2890*/  IMAD.WIDE R4, R11, 0x2, R28 ;  /* 0x000000020b047825 */ /* 0x001fe200078e021c */
[----:B------:R-:W-:-:S03]  /*28a0*/  PRMT R63, RZ, 0x7610, R63 ;  /* 0x00007610ff3f7816 */ /* 0x000fc6000000003f */
[----:B------:R-:W-:Y:S01]  /*28b0*/  IMAD R10, R124, c[0x0][0x188], RZ ;  /* 0x000062007c0a7a24 */ /* 0x000fe200078e02ff */
[----:B------:R0:W5:Y:S01]  /*28c0*/  @!P0 LDG.E.U16 R62, [R4.64] ;  /* 0x00000006043e8981 */ /* 0x000162000c1e1500 */
[----:B------:R-:W-:Y:S02]  /*28d0*/  ISETP.GE.AND P0, PT, R123, UR4, PT ;  /* 0x000000047b007c0c */ /* 0x000fe4000bf06270 */
[----:B------:R-:W-:Y:S01]  /*28e0*/  PRMT R64, RZ, 0x7610, R64 ;  /* 0x00007610ff407816 */ /* 0x000fe20000000040 */
[----:B0-----:R-:W-:-:S04]  /*28f0*/  IMAD.WIDE R4, R10, 0x2, R28 ;  /* 0x000000020a047825 */ /* 0x001fc800078e021c */
[----:B------:R-:W-:Y:S01]  /*2900*/  IMAD R10, R123, c[0x0][0x188], RZ ;  /* 0x000062007b0a7a24 */ /* 0x000fe200078e02ff */
[----:B------:R0:W5:Y:S01]  /*2910*/  @!P1 LDG.E.U16 R63, [R4.64] ;  /* 0x00000006043f9981 */ /* 0x000162000c1e1500 */
[----:B------:R-:W-:-:S03]  /*2920*/  ISETP.GE.AND P1, PT, R122, UR4, PT ;  /* 0x000000047a007c0c */ /* 0x000fc6000bf26270 */
[----:B------:R-:W1:Y:S01]  /*2930*/  S2R R11, SR_TID.X ;  /* 0x00000000000b7919 */ /* 0x000e620000002100 */
[----:B0-----:R-:W-:-:S03]  /*2940*/  IMAD.WIDE R4, R10, 0x2, R28 ;  /* 0x000000020a047825 */ /* 0x001fc600078e021c */
[----:B------:R-:W0:Y:S01]  /*2950*/  S2R R99, SR_TID.X ;  /* 0x0000000000637919 */ /* 0x000e220000002100 */
[----:B------:R-:W-:-:S03]  /*2960*/  IMAD R10, R122, c[0x0][0x188], RZ ;  /* 0x000062007a0a7a24 */ /* 0x000fc600078e02ff */
[----:B------:R1:W5:Y:S01]  /*2970*/  @!P0 LDG.E.U16 R64, [R4.64] ;  /* 0x0000000604408981 */ /* 0x000362000c1e1500 */
[----:B------:R-:W-:Y:S02]  /*2980*/  ISETP.GE.AND P0, PT, R121, UR4, PT ;  /* 0x0000000479007c0c */ /* 0x000fe4000bf06270 */
[----:B------:R-:W-:Y:S02]  /*2990*/  PRMT R65, RZ, 0x7610, R65 ;  /* 0x00007610ff417816 */ /* 0x000fe40000000041 */
[----:B------:R-:W-:Y:S01]  /*29a0*/  PRMT R61, RZ, 0x7610, R61 ;  /* 0x00007610ff3d7816 */ /* 0x000fe2000000003d */
[----:B-1----:R-:W-:Y:S01]  /*29b0*/  IMAD.WIDE R4, R10, 0x2, R28 ;  /* 0x000000020a047825 */ /* 0x002fe200078e021c */
[----:B------:R-:W-:-:S04]  /*29c0*/  PRMT R66, RZ, 0x7610, R66 ;  /* 0x00007610ff427816 */ /* 0x000fc80000000042 */
[----:B------:R1:W5:Y:S01]  /*29d0*/  @!P2 LDG.E.U16 R61, [R8.64] ;  /* 0x00000006083da981 */ /* 0x000362000c1e1500 */
[----:B------:R-:W-:-:S03]  /*29e0*/  IMAD R10, R121, c[0x0][0x188], RZ ;  /* 0x00006200790a7a24 */ /* 0x000fc600078e02ff */
[----:B------:R0:W5:Y:S02]  /*29f0*/  @!P1 LDG.E.U16 R65, [R4.64] ;  /* 0x0000000604419981 */ /* 0x000164000c1e1500 */
[----:B0-----:R-:W-:-:S05]  /*2a00*/  IMAD.WIDE R4, R10, 0x2, R28 ;  /* 0x000000020a047825 */ /* 0x001fca00078e021c */
[----:B------:R0:W5:Y:S04]  /*2a10*/  @!P0 LDG.E.U16 R66, [R4.64] ;  /* 0x0000000604428981 */ /* 0x000168000c1e1500 */
[----:B------:R-:W-:Y:S01]  /*2a20*/  BAR.SYNC.DEFER_BLOCKING 0x0 ;  /* 0x0000000000007b1d */ /* 0x000fe20000010000 */
[----:B------:R-:W-:Y:S02]  /*2a30*/  LOP3.LUT R11, R11, 0x7f, RZ, 0xc0, !PT ;  /* 0x0000007f0b0b7812 */ /* 0x000fe400078ec0ff */
[----:B------:R-:W-:Y:S02]  /*2a40*/  LOP3.LUT R99, R99, 0x7f, RZ, 0xc0, !PT ;  /* 0x0000007f63637812 */ /* 0x000fe400078ec0ff */
[----:B------:R-:W-:-:S03]  /*2a50*/  ISETP.GE.AND P1, PT, R11, UR4, PT ;  /* 0x000000040b007c0c */ /* 0x000fc6000bf26270 */
[----:B------:R-:W-:Y:S01]  /*2a60*/  IMAD R99, R99, c[0x0][0x18c], RZ ;  /* 0x0000630063637a24 */ /* 0x000fe200078e02ff */
[----:B------:R-:W-:Y:S01]  /*2a70*/  PRMT R67, RZ, 0x7610, R67 ;  /* 0x00007610ff437816 */ /* 0x000fe20000000043 */
[----:B------:R-:W-:Y:S02]  /*2a80*/  IMAD.MOV.U32 R10, RZ, RZ, R72 ;  /* 0x000000ffff0a7224 */ /* 0x000fe400078e0048 */
[----:B0-----:R-:W-:Y:S01]  /*2a90*/  IMAD.WIDE R4, R99, 0x2, R26 ;  /* 0x0000000263047825 */ /* 0x001fe200078e021a */
[----:B------:R-:W-:-:S03]  /*2aa0*/  PRMT R72, RZ, 0x7610, R72 ;  /* 0x00007610ff487816 */ /* 0x000fc60000000048 */
[----:B------:R-:W-:Y:S02]  /*2ab0*/  IMAD.MOV.U32 R11, RZ, RZ, R75 ;  /* 0x000000ffff0b7224 */ /* 0x000fe400078e004b */
[--C-:B-1----:R-:W-:Y:S02]  /*2ac0*/  IMAD.MOV.U32 R8, RZ, RZ, R73.reuse ;  /* 0x000000ffff087224 */ /* 0x102fe400078e0049 */
[----:B------:R-:W-:Y:S01]  /*2ad0*/  IMAD.MOV.U32 R9, RZ, RZ, R74 ;  /* 0x000000ffff097224 */ /* 0x000fe200078e004a */
[----:B------:R0:W5:Y:S01]  /*2ae0*/  @!P1 LDG.E.U16 R67, [R4.64] ;  /* 0x0000000604439981 */ /* 0x000162000c1e1500 */
[----:B------:R-:W-:Y:S01]  /*2af0*/  PRMT R73, RZ, 0x7610, R73 ;  /* 0x00007610ff497816 */ /* 0x000fe20000000049 */
[----:B0-----:R-:W-:-:S05]  /*2b00*/  IMAD.WIDE R4, R99, 0x2, R10 ;  /* 0x0000000263047825 */ /* 0x001fca00078e020a */
[----:B------:R0:W5:Y:S01]  /*2b10*/  @!P1 LDG.E.U16 R72, [R4.64] ;  /* 0x0000000604489981 */ /* 0x000162000c1e1500 */
[----:B------:R-:W-:Y:S01]  /*2b20*/  PRMT R74, RZ, 0x7610, R74 ;  /* 0x00007610ff4a7816 */ /* 0x000fe2000000004a */
[----:B0-----:R-:W-:-:S05]  /*2b30*/  IMAD.WIDE R4, R99, 0x2, R8 ;  /* 0x0000000263047825 */ /* 0x001fca00078e0208 */
[----:B------:R0:W5:Y:S01]  /*2b40*/  @!P1 LDG.E.U16 R73, [R4.64] ;  /* 0x0000000604499981 */ /* 0x000162000c1e1500 */
[----:B------:R-:W-:Y:S01]  /*2b50*/  PRMT R75, RZ, 0x7610, R75 ;  /* 0x00007610ff4b7816 */ /* 0x000fe2000000004b */
[----:B0-----:R-:W-:-:S05]  /*2b60*/  IMAD.WIDE R4, R99, 0x2, R32 ;  /* 0x0000000263047825 */ /* 0x001fca00078e0220 */
[----:B------:R0:W5:Y:S01]  /*2b70*/  @!P1 LDG.E.U16 R74, [R4.64] ;  /* 0x00000006044a9981 */ /* 0x000162000c1e1500 */
[----:B------:R-:W-:Y:S02]  /*2b80*/  PRMT R76, RZ, 0x7610, R76 ;  /* 0x00007610ff4c7816 */ /* 0x000fe4000000004c */
[----:B------:R-:W-:Y:S01]  /*2b90*/  LOP3.LUT R23, R23, R22, RZ, 0x3c, !PT ;  /* 0x0000001617177212 */ /* 0x000fe200078e3cff */
[----:B0-----:R-:W-:-:S03]  /*2ba0*/  IMAD.WIDE R4, R99, 0x2, R30 ;  /* 0x0000000263047825 */ /* 0x001fc600078e021e */
[C---:B------:R-:W-:Y:S02]  /*2bb0*/  LOP3.LUT R22, R23.reuse, R22, RZ, 0x3c, !PT ;  /* 0x0000001617167212 */ /* 0x040fe400078e3cff */
[----:B------:R0:W5:Y:S01]  /*2bc0*/  @!P1 LDG.E.U16 R75, [R4.64] ;  /* 0x00000006044b9981 */ /* 0x000162000c1e1500 */
[----:B------:R-:W-:Y:S02]  /*2bd0*/  PRMT R77, RZ, 0x7610, R77 ;  /* 0x00007610ff4d7816 */ /* 0x000fe4000000004d */
[----:B------:R-:W-:Y:S01]  /*2be0*/  LOP3.LUT R23, R23, R22, RZ, 0x3c, !PT ;  /* 0x0000001617177212 */ /* 0x000fe200078e3cff */
[----:B0-----:R-:W-:-:S05]  /*2bf0*/  IMAD.WIDE R4, R99, 0x2, R6 ;  /* 0x0000000263047825 */ /* 0x001fca00078e0206 */
[----:B------:R0:W5:Y:S04]  /*2c00*/  @!P1 LDG.E.U16 R76, [R4.64] ;  /* 0x00000006044c9981 */ /* 0x000168000c1e1500 */
[----:B--2---:R1:W-:Y:S01]  /*2c10*/  STS.U16 [R2], R89 ;  /* 0x0000005902007388 */ /* 0x0043e20000000400 */
[----:B0-----:R-:W-:Y:S01]  /*2c20*/  IMAD.WIDE R4, R99, 0x2, R24 ;  /* 0x0000000263047825 */ /* 0x001fe200078e0218 */
[----:B-1----:R-:W-:-:S04]  /*2c30*/  PRMT R89, RZ, 0x7610, R89 ;  /* 0x00007610ff597816 */ /* 0x002fc80000000059 */
[----:B------:R0:W2:Y:S01]  /*2c40*/  @!P1 LDG.E.U16 R77, [R4.64] ;  /* 0x00000006044d9981 */ /* 0x0000a2000c1e1500 */
[----:B------:R-:W-:Y:S01]  /*2c50*/  LOP3.LUT R21, R21, R20, RZ, 0x3c, !PT ;  /* 0x0000001415157212 */ /* 0x000fe200078e3cff */
[----:B0-----:R-:W-:-:S03]  /*2c60*/  IMAD.WIDE R4, R99, 0x2, R22 ;  /* 0x0000000263047825 */ /* 0x001fc600078e0216 */
[C---:B------:R-:W-:Y:S01]  /*2c70*/  LOP3.LUT R20, R21.reuse, R20, RZ, 0x3c, !PT ;  /* 0x0000001415147212 */ /* 0x040fe200078e3cff */
[----:B---3--:R0:W-:Y:S04]  /*2c80*/  STS.U16 [R2+0x800], R93 ;  /* 0x0008005d02007388 */ /* 0x0081e80000000400 */
[----:B------:R1:W3:Y:S01]  /*2c90*/  @!P1 LDG.E.U16 R89, [R4.64] ;  /* 0x0000000604599981 */ /* 0x0002e2000c1e1500 */
[----:B------:R-:W-:Y:S02]  /*2ca0*/  LOP3.LUT R21, R21, R20, RZ, 0x3c, !PT ;  /* 0x0000001415157212 */ /* 0x000fe400078e3cff */
[----:B0-----:R-:W-:Y:S01]  /*2cb0*/  PRMT R93, RZ, 0x7610, R93 ;  /* 0x00007610ff5d7816 */ /* 0x001fe2000000005d */
[----:B-1----:R-:W-:Y:S02]  /*2cc0*/  IMAD.MOV.U32 R4, RZ, RZ, R19 ;  /* 0x000000ffff047224 */ /* 0x002fe400078e0013 */
[----:B------:R-:W-:-:S04]  /*2cd0*/  IMAD.MOV.U32 R5, RZ, RZ, R18 ;  /* 0x000000ffff057224 */ /* 0x000fc800078e0012 */
[----:B------:R-:W-:Y:S01]  /*2ce0*/  IMAD.WIDE R18, R99, 0x2, R4 ;  /* 0x0000000263127825 */ /* 0x000fe200078e0204 */
[----:B----4-:R0:W-:Y:S04]  /*2cf0*/  STS.U16 [R2+0x1000], R92 ;  /* 0x0010005c02007388 */ /* 0x0101e80000000400 */
[----:B------:R1:W4:Y:S01]  /*2d00*/  @!P1 LDG.E.U16 R93, [R18.64] ;  /* 0x00000006125d9981 */ /* 0x000322000c1e1500 */
[-C--:B------:R-:W-:Y:S02]  /*2d10*/  LOP3.LUT R13, R13, R12.reuse, RZ, 0x3c, !PT ;  /* 0x0000000c0d0d7212 */ /* 0x080fe400078e3cff */
[----:B0-----:R-:W-:Y:S01]  /*2d20*/  PRMT R92, RZ, 0x7610, R92 ;  /* 0x00007610ff5c7816 */ /* 0x001fe2000000005c */
[----:B-1----:R-:W-:Y:S01]  /*2d30*/  IMAD.WIDE R18, R99, 0x2, R20 ;  /* 0x0000000263127825 */ /* 0x002fe200078e0214 */
[----:B------:R-:W-:Y:S01]  /*2d40*/  LOP3.LUT R12, R13, R12, RZ, 0x3c, !PT ;  /* 0x0000000c0d0c7212 */ /* 0x000fe200078e3cff */
[----:B-----5:R0:W-:Y:S04]  /*2d50*/  STS.U16 [R2+0x1800], R91 ;  /* 0x0018005b02007388 */ /* 0x0201e80000000400 */
[----:B------:R1:W5:Y:S01]  /*2d60*/  @!P1 LDG.E.U16 R92, [R18.64] ;  /* 0x00000006125c9981 */ /* 0x000362000c1e1500 */
[----:B------:R-:W-:-:S02]  /*2d70*/  LOP3.LUT R17, R17, R16, RZ, 0x3c, !PT ;  /* 0x0000001011117212 */ /* 0x000fc400078e3cff */
[----:B------:R-:W-:Y:S02]  /*2d80*/  LOP3.LUT R13, R13, R12, RZ, 0x3c, !PT ;  /* 0x0000000c0d0d7212 */ /* 0x000fe400078e3cff */
[----:B0-----:R-:W-:Y:S01]  /*2d90*/  PRMT R91, RZ, 0x7610, R91 ;  /* 0x00007610ff5b7816 */ /* 0x001fe2000000005b */
[----:B-1----:R-:W-:Y:S02]  /*2da0*/  IMAD.MOV.U32 R18, RZ, RZ, R35 ;  /* 0x000000ffff127224 */ /* 0x002fe400078e0023 */
[----:B------:R-:W-:Y:S01]  /*2db0*/  IMAD.MOV.U32 R19, RZ, RZ, R34 ;  /* 0x000000ffff137224 */ /* 0x000fe200078e0022 */
[----:B------:R-:W-:-:S03]  /*2dc0*/  LOP3.LUT R16, R17, R16, RZ, 0x3c, !PT ;  /* 0x0000001011107212 */ /* 0x000fc600078e3cff */
[----:B------:R-:W-:Y:S01]  /*2dd0*/  IMAD.WIDE R34, R99, 0x2, R18 ;  /* 0x0000000263227825 */ /* 0x000fe200078e0212 */
[----:B------:R0:W-:Y:S01]  /*2de0*/  STS.U16 [R2+0x2000], R90 ;  /* 0x0020005a02007388 */ /* 0x0001e20000000400 */
[----:B------:R-:W-:-:S03]  /*2df0*/  LOP3.LUT R17, R17, R16, RZ, 0x3c, !PT ;  /* 0x0000001011117212 */ /* 0x000fc600078e3cff */
[----:B------:R1:W3:Y:S01]  /*2e00*/  @!P1 LDG.E.U16 R91, [R34.64] ;  /* 0x00000006225b9981 */ /* 0x0002e2000c1e1500 */
[----:B0-----:R-:W-:Y:S01]  /*2e10*/  PRMT R90, RZ, 0x7610, R90 ;  /* 0x00007610ff5a7816 */ /* 0x001fe2000000005a */
[----:B-1----:R-:W-:Y:S01]  /*2e20*/  IMAD.WIDE R34, R99, 0x2, R12 ;  /* 0x0000000263227825 */ /* 0x002fe200078e020c */
[----:B------:R-:W-:-:S04]  /*2e30*/  PRMT R114, RZ, 0x7610, R114 ;  /* 0x00007610ff727816 */ /* 0x000fc80000000072 */
[----:B------:R0:W5:Y:S01]  /*2e40*/  @!P1 LDG.E.U16 R90, [R34.64] ;  /* 0x00000006225a9981 */ /* 0x000162000c1e1500 */
[----:B------:R-:W-:Y:S01]  /*2e50*/  PRMT R119, RZ, 0x7610, R119 ;  /* 0x00007610ff777816 */ /* 0x000fe20000000077 */
[----:B0-----:R-:W-:-:S05]  /*2e60*/  IMAD.WIDE R34, R99, 0x2, R16 ;  /* 0x0000000263227825 */ /* 0x001fca00078e0210 */
[----:B------:R0:W5:Y:S02]  /*2e70*/  @!P1 LDG.E.U16 R114, [R34.64] ;  /* 0x0000000622729981 */ /* 0x000164000c1e1500 */
[----:B0-----:R-:W-:Y:S02]  /*2e80*/  IMAD.WIDE R34, R99, 0x2, R14 ;  /* 0x0000000263227825 */ /* 0x001fe400078e020e */
[----:B------:R-:W-:Y:S04]  /*2e90*/  STS.U16 [R2+0x3000], R79 ;  /* 0x0030004f02007388 */ /* 0x000fe80000000400 */
[----:B------:R0:W5:Y:S04]  /*2ea0*/  @!P1 LDG.E.U16 R119, [R34.64] ;  /* 0x0000000622779981 */ /* 0x000168000c1e1500 */
[----:B------:R1:W-:Y:S01]  /*2eb0*/  STS.U16 [R2+0x3800], R78 ;  /* 0x0038004e02007388 */ /* 0x0003e20000000400 */
[----:B0-----:R-:W-:-:S02]  /*2ec0*/  IMAD.MOV.U32 R34, RZ, RZ, R95 ;  /* 0x000000ffff227224 */ /* 0x001fc400078e005f */
[--C-:B------:R-:W-:Y:S01]  /*2ed0*/  IMAD.MOV.U32 R35, RZ, RZ, R94.reuse ;  /* 0x000000ffff237224 */ /* 0x100fe200078e005e */
[----:B------:R-:W-:Y:S01]  /*2ee0*/  PRMT R94, RZ, 0x7610, R94 ;  /* 0x00007610ff5e7816 */ /* 0x000fe2000000005e */
[----:B------:R0:W-:Y:S02]  /*2ef0*/  STS.U16 [R2+0x2800], R85 ;  /* 0x0028005502007388 */ /* 0x0001e40000000400 */
[----:B-1----:R-:W-:Y:S02]  /*2f00*/  IMAD.WIDE R78, R99, 0x2, R34 ;  /* 0x00000002634e7825 */ /* 0x002fe400078e0222 */
[----:B------:R1:W-:Y:S01]  /*2f10*/  STS.U16 [R2+0x4000], R84 ;  /* 0x0040005402007388 */ /* 0x0003e20000000400 */
[----:B------:R-:W-:-:S03]  /*2f20*/  PRMT R95, RZ, 0x7610, R95 ;  /* 0x00007610ff5f7816 */ /* 0x000fc6000000005f */
[----:B------:R1:W5:Y:S01]  /*2f30*/  @!P1 LDG.E.U16 R94, [R78.64] ;  /* 0x000000064e5e9981 */ /* 0x000362000c1e1500 */
[----:B0-----:R-:W-:Y:S02]  /*2f40*/  IMAD.MOV.U32 R85, RZ, RZ, R96 ;  /* 0x000000ffff557224 */ /* 0x001fe400078e0060 */
[----:B-1----:R-:W-:-:S04]  /*2f50*/  IMAD.MOV.U32 R84, RZ, RZ, R97 ;  /* 0x000000ffff547224 */ /* 0x002fc800078e0061 */
[----:B------:R-:W-:-:S05]  /*2f60*/  IMAD.WIDE R78, R99, 0x2, R84 ;  /* 0x00000002634e7825 */ /* 0x000fca00078e0254 */
[----:B------:R-:W5:Y:S04]  /*2f70*/  @!P1 LDG.E.U16 R95, [R78.64] ;  /* 0x000000064e5f9981 */ /* 0x000f68000c1e1500 */
[----:B------:R-:W-:Y:S04]  /*2f80*/  STS.U16 [R2+0x4800], R49 ;  /* 0x0048003102007388 */ /* 0x000fe80000000400 */
        /* <DEDUP_REMOVED lines=25> */
[----:B--2---:R-:W-:Y:S04]  /*3120*/  STS.U16 [R2+0x9800], R77 ;  /* 0x0098004d02007388 */ /* 0x004fe80000000400 */
[----:B----4-:R-:W-:Y:S04]  /*3130*/  STS.U16 [R2+0xa000], R93 ;  /* 0x00a0005d02007388 */ /* 0x010fe80000000400 */
[----:B---3--:R-:W-:Y:S04]  /*3140*/  STS.U16 [R2+0xa800], R91 ;  /* 0x00a8005b02007388 */ /* 0x008fe80000000400 */
[----:B-----5:R-:W-:Y:S04]  /*3150*/  STS.U16 [R2+0xb000], R114 ;  /* 0x00b0007202007388 */ /* 0x020fe80000000400 */
        /* <DEDUP_REMOVED lines=9> */
[----:B------:R-:W-:Y:S06]  /*31f0*/  BAR.SYNC.DEFER_BLOCKING 0x0 ;  /* 0x0000000000007b1d */ /* 0x000fec0000010000 */
[----:B------:R-:W-:Y:S04]  /*3200*/  LDSM.16.MT88.4 R44, [R0] ;  /* 0x00000000002c783b */ /* 0x000fe80000004200 */
[----:B------:R-:W0:Y:S04]  /*3210*/  LDSM.16.M88.4 R60, [R87+0x8000] ;  /* 0x00800000573c783b */ /* 0x000e280000000200 */
[----:B------:R-:W1:Y:S04]  /*3220*/  LDSM.16.M88.4 R48, [R87+0xa000] ;  /* 0x00a000005730783b */ /* 0x000e680000000200 */
[----:B------:R-:W2:Y:S04]  /*3230*/  LDSM.16.MT88.4 R36, [R0+0x80] ;  /* 0x000080000024783b */ /* 0x000ea80000004200 */
[----:B------:R-:W3:Y:S04]  /*3240*/  LDSM.16.MT88.4 R56, [R0+0x1000] ;  /* 0x001000000038783b */ /* 0x000ee80000004200 */
[----:B------:R-:W4:Y:S04]  /*3250*/  LDSM.16.MT88.4 R76, [R0+0x1080] ;  /* 0x00108000004c783b */ /* 0x000f280000004200 */
[----:B------:R-:W-:Y:S04]  /*3260*/  LDSM.16.MT88.4 R64, [R0+0x2000] ;  /* 0x002000000040783b */ /* 0x000fe80000004200 */
[----:B------:R-:W-:Y:S01]  /*3270*/  LDSM.16.MT88.4 R72, [R0+0x2080] ;  /* 0x002080000048783b */ /* 0x000fe20000004200 */
[C---:B0-----:R-:W-:Y:S08]  /*3280*/  HMMA.16816.F32.BF16 R52, R44.reuse, R60, R52 ;  /* 0x0000003c2c34723c */ /* 0x041ff00000041834 */
[----:B-1----:R-:W-:Y:S08]  /*3290*/  HMMA.16816.F32.BF16 R80, R44, R48, R80 ;  /* 0x000000302c50723c */ /* 0x002ff00000041850 */
[C---:B--2---:R-:W-:Y:S01]  /*32a0*/  HMMA.16816.F32.BF16 R44, R36.reuse, R60, R40 ;  /* 0x0000003c242c723c */ /* 0x044fe20000041828 */
[----:B------:R-:W0:Y:S07]  /*32b0*/  LDSM.16.M88.4 R40, [R88+0x8000] ;  /* 0x008000005828783b */ /* 0x000e2e0000000200 */
[----:B------:R-:W-:Y:S01]  /*32c0*/  HMMA.16816.F32.BF16 R68, R36, R48, R68 ;  /* 0x000000302444723c */ /* 0x000fe20000041844 */
[----:B------:R-:W1:Y:S07]  /*32d0*/  LDSM.16.M88.4 R36, [R88+0xa000] ;  /* 0x00a000005824783b */ /* 0x000e6e0000000200 */
[C---:B---3--:R-:W-:Y:S08]  /*32e0*/  HMMA.16816.F32.BF16 R52, R56.reuse, R62, R52 ;  /* 0x0000003e3834723c */ /* 0x048ff00000041834 */
[----:B------:R-:W-:Y:S01]  /*32f0*/  HMMA.16816.F32.BF16 R56, R56, R50, R80 ;  /* 0x000000323838723c */ /* 0x000fe20000041850 */
[----:B------:R-:W-:Y:S07]  /*3300*/  LDSM.16.M88.4 R80, [R87+0xa080] ;  /* 0x00a080005750783b */ /* 0x000fee0000000200 */
[C---:B----4-:R-:W-:Y:S01]  /*3310*/  HMMA.16816.F32.BF16 R60, R76.reuse, R62, R44 ;  /* 0x0000003e4c3c723c */ /* 0x050fe2000004182c */
[----:B------:R-:W2:Y:S07]  /*3320*/  LDSM.16.MT88.4 R44, [R0+0x3000] ;  /* 0x00300000002c783b */ /* 0x000eae0000004200 */
[----:B------:R-:W-:Y:S01]  /*3330*/  HMMA.16816.F32.BF16 R76, R76, R50, R68 ;  /* 0x000000324c4c723c */ /* 0x000fe20000041844 */
[----:B------:R-:W3:Y:S04]  /*3340*/  LDSM.16.MT88.4 R48, [R0+0x3080] ;  /* 0x003080000030783b */ /* 0x000ee80000004200 */
[----:B------:R-:W-:Y:S03]  /*3350*/  LDSM.16.M88.4 R68, [R87+0x8080] ;  /* 0x008080005744783b */ /* 0x000fe60000000200 */
[C---:B0-----:R-:W-:Y:S08]  /*3360*/  HMMA.16816.F32.BF16 R52, R64.reuse, R40, R52 ;  /* 0x000000284034723c */ /* 0x041ff00000041834 */
[----:B-1----:R-:W-:Y:S01]  /*3370*/  HMMA.16816.F32.BF16 R56, R64, R36, R56 ;  /* 0x000000244038723c */ /* 0x002fe20000041838 */
[----:B------:R-:W0:Y:S07]  /*3380*/  LDSM.16.MT88.4 R64, [R0+0x4000] ;  /* 0x004000000040783b */ /* 0x000e2e0000004200 */
[C---:B------:R-:W-:Y:S08]  /*3390*/  HMMA.16816.F32.BF16 R60, R72.reuse, R40, R60 ;  /* 0x00000028483c723c */ /* 0x040ff0000004183c */
[----:B------:R-:W-:Y:S01]  /*33a0*/  HMMA.16816.F32.BF16 R72, R72, R36, R76 ;  /* 0x000000244848723c */ /* 0x000fe2000004184c */
[----:B------:R-:W1:Y:S07]  /*33b0*/  LDSM.16.MT88.4 R76, [R0+0x4080] ;  /* 0x00408000004c783b */ /* 0x000e6e0000004200 */
[C---:B--2---:R-:W-:Y:S08]  /*33c0*/  HMMA.16816.F32.BF16 R52, R44.reuse, R42, R52 ;  /* 0x0000002a2c34723c */ /* 0x044ff00000041834 */
[----:B------:R-:W-:Y:S01]  /*33d0*/  HMMA.16816.F32.BF16 R56, R44, R38, R56 ;  /* 0x000000262c38723c */ /* 0x000fe20000041838 */
[----:B------:R-:W-:Y:S07]  /*33e0*/  LDSM.16.M88.4 R44, [R88+0xa080] ;  /* 0x00a08000582c783b */ /* 0x000fee0000000200 */
[C---:B---3--:R-:W-:Y:S01]  /*33f0*/  HMMA.16816.F32.BF16 R60, R48.reuse, R42, R60 ;  /* 0x0000002a303c723c */ /* 0x048fe2000004183c */
[----:B------:R-:W2:Y:S07]  /*3400*/  LDSM.16.MT88.4 R40, [R0+0x5000] ;  /* 0x005000000028783b */ /* 0x000eae0000004200 */
[----:B------:R-:W-:Y:S01]  /*3410*/  HMMA.16816.F32.BF16 R72, R48, R38, R72 ;  /* 0x000000263048723c */ /* 0x000fe20000041848 */
[----:B------:R-:W3:Y:S04]  /*3420*/  LDSM.16.MT88.4 R36, [R0+0x5080] ;  /* 0x005080000024783b */ /* 0x000ee80000004200 */
[----:B------:R-:W-:Y:S03]  /*3430*/  LDSM.16.M88.4 R48, [R88+0x8080] ;  /* 0x008080005830783b */ /* 0x000fe60000000200 */
[C---:B0-----:R-:W-:Y:S08]  /*3440*/  HMMA.16816.F32.BF16 R52, R64.reuse, R68, R52 ;  /* 0x000000444034723c */ /* 0x041ff00000041834 */
[----:B------:R-:W-:Y:S01]  /*3450*/  HMMA.16816.F32.BF16 R56, R64, R80, R56 ;  /* 0x000000504038723c */ /* 0x000fe20000041838 */
[----:B------:R-:W0:Y:S07]  /*3460*/  LDSM.16.MT88.4 R64, [R0+0x6000] ;  /* 0x006000000040783b */ /* 0x000e2e0000004200 */
[C---:B-1----:R-:W-:Y:S08]  /*3470*/  HMMA.16816.F32.BF16 R60, R76.reuse, R68, R60 ;  /* 0x000000444c3c723c */ /* 0x042ff0000004183c */
[----:B------:R-:W-:Y:S01]  /*3480*/  HMMA.16816.F32.BF16 R72, R76, R80, R72 ;  /* 0x000000504c48723c */ /* 0x000fe20000041848 */
[----:B------:R-:W1:Y:S07]  /*3490*/  LDSM.16.MT88.4 R76, [R0+0x6080] ;  /* 0x00608000004c783b */ /* 0x000e6e0000004200 */
[C---:B--2---:R-:W-:Y:S08]  /*34a0*/  HMMA.16816.F32.BF16 R52, R40.reuse, R70, R52 ;  /* 0x000000462834723c */ /* 0x044ff00000041834 */
[----:B------:R-:W-:Y:S01]  /*34b0*/  HMMA.16816.F32.BF16 R56, R40, R82, R56 ;  /* 0x000000522838723c */ /* 0x000fe20000041838 */
[----:B------:R-:W2:Y:S07]  /*34c0*/  LDSM.16.MT88.4 R40, [R0+0x7000] ;  /* 0x007000000028783b */ /* 0x000eae0000004200 */
[C---:B---3--:R-:W-:Y:S01]  /*34d0*/  HMMA.16816.F32.BF16 R60, R36.reuse, R70, R60 ;  /* 0x00000046243c723c */ /* 0x048fe2000004183c */
[----:B------:R-:W3:Y:S07]  /*34e0*/  LDSM.16.MT88.4 R68, [R0+0x7080] ;  /* 0x007080000044783b */ /* 0x000eee0000004200 */
[----:B------:R-:W-:Y:S08]  /*34f0*/  HMMA.16816.F32.BF16 R72, R36, R82, R72 ;  /* 0x000000522448723c */ /* 0x000ff00000041848 */
[C---:B0-----:R-:W-:Y:S08]  /*3500*/  HMMA.16816.F32.BF16 R52, R64.reuse, R48, R52 ;  /* 0x000000304034723c */ /* 0x041ff00000041834 */
[----:B------:R-:W-:Y:S08]  /*3510*/  HMMA.16816.F32.BF16 R56, R64, R44, R56 ;  /* 0x0000002c4038723c */ /* 0x000ff00000041838 */
[C---:B-1----:R-:W-:Y:S08]  /*3520*/  HMMA.16816.F32.BF16 R60, R76.reuse, R48, R60 ;  /* 0x000000304c3c723c */ /* 0x042ff0000004183c */
[----:B------:R-:W-:Y:S01]  /*3530*/  HMMA.16816.F32.BF16 R72, R76, R44, R72 ;  /* 0x0000002c4c48723c */ /* 0x000fe20000041848 */
[----:B------:R-:W-:-:S04]  /*3540*/  IADD3 R98, R98, -0x1, RZ ;  /* 0xffffffff62627810 */ /* 0x000fc80007ffe0ff */
[----:B------:R-:W-:Y:S01]  /*3550*/  ISETP.NE.U32.AND P0, PT, R98, RZ, PT ;  /* 0x000000ff6200720c */ /* 0x000fe20003f05070 */
[----:B------:R-:W-:-:S04]  /*3560*/  IMAD.WIDE R36, R100, 0x2, R16 ;  /* 0x0000000264247825 */ /* 0x000fc800078e0210 */
[----:B------:R-:W-:Y:S01]  /*3570*/  IMAD.WIDE R34, R100, 0x2, R34 ;  /* 0x0000000264227825 */ /* 0x000fe200078e0222 */
[C---:B--2---:R-:W-:Y:S03]  /*3580*/  HMMA.16816.F32.BF16 R52, R40.reuse, R50, R52 ;  /* 0x000000322834723c */ /* 0x044fe60000041834 */
[----:B------:R-:W-:Y:S02]  /*3590*/  IMAD.MOV.U32 R93, RZ, RZ, c[0x0][0x188] ;  /* 0x00006200ff5d7624 */ /* 0x000fe400078e00ff */
[----:B------:R-:W-:Y:S02]  /*35a0*/  IMAD.MOV.U32 R17, RZ, RZ, R36 ;  /* 0x000000ffff117224 */ /* 0x000fe400078e0024 */
[----:B------:R-:W-:Y:S01]  /*35b0*/  IMAD.MOV.U32 R16, RZ, RZ, R37 ;  /* 0x000000ffff107224 */ /* 0x000fe200078e0025 */
[----:B------:R-:W-:Y:S01]  /*35c0*/  HMMA.16816.F32.BF16 R80, R40, R46, R56 ;  /* 0x0000002e2850723c */ /* 0x000fe20000041838 */
[----:B------:R-:W-:-:S02]  /*35d0*/  IMAD.MOV.U32 R95, RZ, RZ, R34 ;  /* 0x000000ffff5f7224 */ /* 0x000fc400078e0022 */
[----:B------:R-:W-:Y:S02]  /*35e0*/  IMAD.MOV.U32 R94, RZ, RZ, R35 ;  /* 0x000000ffff5e7224 */ /* 0x000fe400078e0023 */
[C---:B------:R-:W-:Y:S01]  /*35f0*/  IMAD.WIDE R36, R100.reuse, 0x2, R18 ;  /* 0x0000000264247825 */ /* 0x040fe200078e0212 */
[----:B------:R-:W-:Y:S02]  /*3600*/  UIADD3 UR4, UR4, -0x80, URZ ;  /* 0xffffff8004047890 */ /* 0x000fe4000fffe03f */
[----:B---3--:R-:W-:Y:S01]  /*3610*/  HMMA.16816.F32.BF16 R40, R68, R50, R60 ;  /* 0x000000324428723c */ /* 0x008fe2000004183c */
[----:B------:R-:W-:-:S04]  /*3620*/  IMAD.WIDE R34, R100, 0x2, R12 ;  /* 0x0000000264227825 */ /* 0x000fc800078e020c */
[----:B------:R-:W-:-:S04]  /*3630*/  IMAD.WIDE R18, R100, 0x2, R20 ;  /* 0x0000000264127825 */ /* 0x000fc800078e0214 */
[C---:B------:R-:W-:Y:S01]  /*3640*/  IMAD.WIDE R38, R100.reuse, 0x2, R4 ;  /* 0x0000000264267825 */ /* 0x040fe200078e0204 */
[----:B------:R-:W-:Y:S03]  /*3650*/  HMMA.16816.F32.BF16 R68, R68, R46, R72 ;  /* 0x0000002e4444723c */ /* 0x000fe60000041848 */
[----:B------:R-:W-:-:S04]  /*3660*/  IMAD.WIDE R84, R100, 0x2, R84 ;  /* 0x0000000264547825 */ /* 0x000fc800078e0254 */
[----:B------:R-:W-:-:S04]  /*3670*/  IMAD.WIDE R4, R100, 0x2, R22 ;  /* 0x0000000264047825 */ /* 0x000fc800078e0216 */
[----:B------:R-:W-:-:S04]  /*3680*/  IMAD.WIDE R8, R100, 0x2, R8 ;  /* 0x0000000264087825 */ /* 0x000fc800078e0208 */
[----:B------:R-:W-:Y:S02]  /*3690*/  IMAD.SHL.U32 R93, R93, 0x80, RZ ;  /* 0x000000805d5d7824 */ /* 0x000fe400078e00ff */
[----:B------:R-:W-:-:S04]  /*36a0*/  IMAD.WIDE R10, R100, 0x2, R10 ;  /* 0x00000002640a7825 */ /* 0x000fc800078e020a */
[----:B------:R-:W-:Y:S02]  /*36b0*/  IMAD.MOV.U32 R13, RZ, RZ, R34 ;  /* 0x000000ffff0d7224 */ /* 0x000fe400078e0022 */
[----:B------:R-:W-:Y:S02]  /*36c0*/  IMAD.MOV.U32 R12, RZ, RZ, R35 ;  /* 0x000000ffff0c7224 */ /* 0x000fe400078e0023 */
[----:B------:R-:W-:Y:S02]  /*36d0*/  IMAD.MOV.U32 R21, RZ, RZ, R18 ;  /* 0x000000ffff157224 */ /* 0x000fe400078e0012 */
[----:B------:R-:W-:Y:S02]  /*36e0*/  IMAD.MOV.U32 R20, RZ, RZ, R19 ;  /* 0x000000ffff147224 */ /* 0x000fe400078e0013 */
[----:B------:R-:W-:Y:S02]  /*36f0*/  IMAD.MOV.U32 R97, RZ, RZ, R84 ;  /* 0x000000ffff617224 */ /* 0x000fe400078e0054 */
[----:B------:R-:W-:-:S02]  /*3700*/  IMAD.MOV.U32 R96, RZ, RZ, R85 ;  /* 0x000000ffff607224 */ /* 0x000fc400078e0055 */
[----:B------:R-:W-:-:S04]  /*3710*/  IMAD.WIDE R14, R100, 0x2, R14 ;  /* 0x00000002640e7825 */ /* 0x000fc800078e020e */
[----:B------:R-:W-:Y:S02]  /*3720*/  IMAD.MOV.U32 R35, RZ, RZ, R36 ;  /* 0x000000ffff237224 */ /* 0x000fe400078e0024 */
[----:B------:R-:W-:Y:S02]  /*3730*/  IMAD.MOV.U32 R34, RZ, RZ, R37 ;  /* 0x000000ffff227224 */ /* 0x000fe400078e0025 */
[----:B------:R-:W-:Y:S02]  /*3740*/  IMAD.MOV.U32 R19, RZ, RZ, R38 ;  /* 0x000000ffff137224 */ /* 0x000fe400078e0026 */
[----:B------:R-:W-:Y:S02]  /*3750*/  IMAD.MOV.U32 R18, RZ, RZ, R39 ;  /* 0x000000ffff127224 */ /* 0x000fe400078e0027 */
[----:B------:R-:W-:-:S04]  /*3760*/  IMAD.WIDE R24, R100, 0x2, R24 ;  /* 0x0000000264187825 */ /* 0x000fc800078e0218 */
[----:B------:R-:W-:-:S04]  /*3770*/  IMAD.WIDE R6, R100, 0x2, R6 ;  /* 0x0000000264067825 */ /* 0x000fc800078e0206 */
        /* <DEDUP_REMOVED lines=9> */
[----:B------:R-:W-:Y:S01]  /*3810*/  IMAD.MOV.U32 R75, RZ, RZ, R11 ;  /* 0x000000ffff4b7224 */ /* 0x000fe200078e000b */
[----:B------:R-:W-:Y:S01]  /*3820*/  @!P0 CALL.REL.NOINC `(.L_x_2) ;  /* 0x0000001000008944 */ /* 0x000fe20003c00000 */
[----:B------:R-:W-:Y:S05]  /*3830*/  BRA `(.L_x_3) ;  /* 0xffffe4e000007947 */ /* 0x000fea000383ffff */
.L_x_2:
[----:B------:R-:W-:Y:S02]  /*3840*/  F2FP.BF16.PACK_AB R43, R71, R43 ;  /* 0x0000002b472b723e */ /* 0x000fe400000010ff */
[----:B------:R-:W-:Y:S02]  /*3850*/  F2FP.BF16.PACK_AB R42, R70, R42 ;  /* 0x0000002a462a723e */ /* 0x000fe400000010ff */
[----:B------:R-:W-:Y:S02]  /*3860*/  F2FP.BF16.PACK_AB R55, R83, R55 ;  /* 0x000000375337723e */ /* 0x000fe400000010ff */
[----:B------:R-:W-:Y:S02]  /*3870*/  F2FP.BF16.PACK_AB R54, R82, R54 ;  /* 0x000000365236723e */ /* 0x000fe400000010ff */
[----:B------:R-:W-:-:S02]  /*3880*/  F2FP.BF16.PACK_AB R41, R69, R41 ;  /* 0x000000294529723e */ /* 0x000fc400000010ff */
[----:B------:R-:W-:Y:S02]  /*3890*/  F2FP.BF16.PACK_AB R40, R68, R40 ;  /* 0x000000284428723e */ /* 0x000fe400000010ff */
[----:B------:R-:W-:Y:S02]  /*38a0*/  F2FP.BF16.PACK_AB R53, R81, R53 ;  /* 0x000000355135723e */ /* 0x000fe400000010ff */
[----:B------:R-:W-:Y:S02]  /*38b0*/  F2FP.BF16.PACK_AB R52, R80, R52 ;  /* 0x000000345034723e */ /* 0x000fe400000010ff */
.L_x_1:
[----:B------:R-:W2:Y:S04]  /*38c0*/  LDL.LU R2, [R1] ;  /* 0x0000000001027983 */ /* 0x000ea80000300800 */
[----:B------:R-:W-:Y:S01]  /*38d0*/  BAR.SYNC.DEFER_BLOCKING 0x0 ;  /* 0x0000000000007b1d */ /* 0x000fe20000010000 */
[----:B------:R-:W-:-:S04]  /*38e0*/  ISETP.GE.AND P0, PT, R120, c[0x0][0x178], PT ;  /* 0x00005e0078007a0c */ /* 0x000fc80003f06270 */
[----:B------:R-:W-:Y:S01]  /*38f0*/  ISETP.LT.AND P1, PT, R118, c[0x0][0x17c], !P0 ;  /* 0x00005f0076007a0c */ /* 0x000fe20004721270 */
[----:B------:R-:W1:Y:S01]  /*3900*/  S2R R7, SR_TID.X ;  /* 0x0000000000077919 */ /* 0x000e620000002100 */
[C---:B------:R-:W-:Y:S01]  /*3910*/  ISETP.LT.AND P4, PT, R117.reuse, c[0x0][0x17c], !P0 ;  /* 0x00005f0075007a0c */ /* 0x040fe20004781270 */
[----:B------:R-:W-:Y:S01]  /*3920*/  IMAD R117, R117, c[0x0][0x198], RZ ;  /* 0x0000660075757a24 */ /* 0x000fe200078e02ff */
[C---:B------:R-:W-:Y:S01]  /*3930*/  ISETP.LT.AND P3, PT, R116.reuse, c[0x0][0x17c], !P0 ;  /* 0x00005f0074007a0c */ /* 0x040fe20004761270 */
[----:B------:R-:W-:Y:S02]  /*3940*/  IMAD R116, R116, c[0x0][0x198], RZ ;  /* 0x0000660074747a24 */ /* 0x000fe400078e02ff */
[C---:B01----:R-:W-:Y:S01]  /*3950*/  IMAD.SHL.U32 R0, R7.reuse, 0x20, RZ ;  /* 0x0000002007007824 */ /* 0x043fe200078e00ff */
[--C-:B------:R-:W-:Y:S01]  /*3960*/  SHF.R.S32.HI R6, RZ, 0x7, R7.reuse ;  /* 0x00000007ff067819 */ /* 0x100fe20000011407 */
[C---:B------:R-:W-:Y:S01]  /*3970*/  IMAD.SHL.U32 R4, R7.reuse, 0x8, RZ ;  /* 0x0000000807047824 */ /* 0x040fe200078e00ff */
[----:B------:R-:W-:Y:S01]  /*3980*/  SHF.R.U32.HI R3, RZ, 0x1, R7 ;  /* 0x00000001ff037819 */ /* 0x000fe20000011607 */
[----:B------:R-:W-:Y:S01]  /*3990*/  IMAD.SHL.U32 R5, R7, 0x4, RZ ;  /* 0x0000000407057824 */ /* 0x000fe200078e00ff */
[----:B------:R-:W-:-:S04]  /*39a0*/  LOP3.LUT R0, R0, 0xc00, RZ, 0xc0, !PT ;  /* 0x00000c0000007812 */ /* 0x000fc800078ec0ff */
[----:B------:R-:W-:Y:S02]  /*39b0*/  LOP3.LUT R101, R0, 0x3c, R101, 0xf8, !PT ;  /* 0x0000003c00657812 */ /* 0x000fe400078ef865 */
[----:B------:R-:W-:Y:S02]  /*39c0*/  SGXT R0, R6, 0x1 ;  /* 0x000000010600781a */ /* 0x000fe40000000200 */
[----:B------:R-:W-:Y:S02]  /*39d0*/  SHF.R.U32.HI R6, RZ, 0x2, R7 ;  /* 0x00000002ff067819 */ /* 0x000fe40000011607 */
[----:B------:R-:W-:Y:S01]  /*39e0*/  LOP3.LUT R101, R101, 0x2004, R0, 0x78, !PT ;  /* 0x0000200465657812 */ /* 0x000fe200078e7800 */
[----:B------:R-:W-:Y:S01]  /*39f0*/  IMAD R0, R120, c[0x0][0x194], RZ ;  /* 0x0000650078007a24 */ /* 0x000fe200078e02ff */
[----:B------:R-:W-:-:S04]  /*3a00*/  LOP3.LUT R5, R5, 0x380, RZ, 0xc0, !PT ;  /* 0x0000038005057812 */ /* 0x000fc800078ec0ff */
[----:B------:R-:W-:Y:S02]  /*3a10*/  LOP3.LUT R6, R5, 0x44, R6, 0xf8, !PT ;  /* 0x0000004405067812 */ /* 0x000fe400078ef806 */
[----:B------:R-:W-:-:S04]  /*3a20*/  LEA R12, P2, R0, c[0x0][0x170], 0x1 ;  /* 0x00005c00000c7a11 */ /* 0x000fc800078408ff */
[----:B------:R-:W-:Y:S01]  /*3a30*/  LEA.HI.X.SX32 R14, R0, c[0x0][0x174], 0x1, P2 ;  /* 0x00005d00000e7a11 */ /* 0x000fe200010f0eff */
[----:B------:R-:W-:Y:S01]  /*3a40*/  IMAD R0, R104, c[0x0][0x198], RZ ;  /* 0x0000660068007a24 */ /* 0x000fe200078e02ff */
[----:B--2---:R-:W-:-:S04]  /*3a50*/  LOP3.LUT R2, R2, 0x40, RZ, 0xc0, !PT ;  /* 0x0000004002027812 */ /* 0x004fc800078ec0ff */
[----:B------:R-:W-:Y:S01]  /*3a60*/  LOP3.LUT R2, R2, 0x80, R3, 0xf8, !PT ;  /* 0x0000008002027812 */ /* 0x000fe200078ef803 */
[----:B------:R-:W-:-:S03]  /*3a70*/  IMAD.SHL.U32 R3, R7, 0x200, RZ ;  /* 0x0000020007037824 */ /* 0x000fc600078e00ff */
[----:B------:R-:W-:Y:S02]  /*3a80*/  LOP3.LUT R2, R2, R101, RZ, 0xfc, !PT ;  /* 0x0000006502027212 */ /* 0x000fe400078efcff */
[----:B------:R-:W-:-:S03]  /*3a90*/  LOP3.LUT R3, R3, 0x3000, RZ, 0xc0, !PT ;  /* 0x0000300003037812 */ /* 0x000fc600078ec0ff */
[----:B------:R-:W-:Y:S01]  /*3aa0*/  STS [R2], R52 ;  /* 0x0000003402007388 */ /* 0x000fe20000000800 */
[----:B------:R-:W-:Y:S02]  /*3ab0*/  LOP3.LUT R3, R3, 0x78, R4, 0xf8, !PT ;  /* 0x0000007803037812 */ /* 0x000fe400078ef804 */
[----:B------:R-:W-:Y:S01]  /*3ac0*/  LOP3.LUT R4, R2, 0x40, RZ, 0x3c, !PT ;  /* 0x0000004002047812 */ /* 0x000fe200078e3cff */
[----:B------:R-:W-:Y:S01]  /*3ad0*/  STS [R2+0x200], R53 ;  /* 0x0002003502007388 */ /* 0x000fe20000000800 */
[----:B------:R-:W-:Y:S01]  /*3ae0*/  LOP3.LUT R10, R3, R6, RZ, 0x3c, !PT ;  /* 0x00000006030a7212 */ /* 0x000fe200078e3cff */
[----:B------:R-:W-:Y:S02]  /*3af0*/  IMAD R3, R118, c[0x0][0x198], RZ ;  /* 0x0000660076037a24 */ /* 0x000fe400078e02ff */
[----:B------:R-:W-:Y:S01]  /*3b00*/  STS [R2+0x100], R40 ;  /* 0x0001002802007388 */ /* 0x000fe20000000800 */
[----:B------:R-:W-:-:S03]  /*3b10*/  LOP3.LUT R11, R10, 0x4, RZ, 0x3c, !PT ;  /* 0x000000040a0b7812 */ /* 0x000fc600078e3cff */
[----:B------:R0:W-:Y:S04]  /*3b20*/  STS [R2+0x300], R41 ;  /* 0x0003002902007388 */ /* 0x0001e80000000800 */
[----:B------:R-:W-:Y:S04]  /*3b30*/  STS [R4+0x1000], R54 ;  /* 0x0010003604007388 */ /* 0x000fe80000000800 */
[----:B------:R-:W-:Y:S01]  /*3b40*/  STS [R4+0x1200], R55 ;  /* 0x0012003704007388 */ /* 0x000fe20000000800 */
[----:B0-----:R-:W-:-:S03]  /*3b50*/  LEA R2, P2, R3, R12, 0x1 ;  /* 0x0000000c03027211 */ /* 0x001fc600078408ff */
[----:B------:R-:W-:Y:S01]  /*3b60*/  STS [R4+0x1100], R42 ;  /* 0x0011002a04007388 */ /* 0x000fe20000000800 */
[----:B------:R-:W-:-:S03]  /*3b70*/  LEA.HI.X.SX32 R3, R3, R14, 0x1, P2 ;  /* 0x0000000e03037211 */ /* 0x000fc600010f0eff */
[----:B------:R0:W-:Y:S04]  /*3b80*/  STS [R4+0x1300], R43 ;  /* 0x0013002b04007388 */ /* 0x0001e80000000800 */
[----:B------:R-:W-:Y:S01]  /*3b90*/  BAR.SYNC.DEFER_BLOCKING 0x0 ;  /* 0x0000000000007b1d */ /* 0x000fe20000010000 */
[----:B0-----:R-:W-:-:S04]  /*3ba0*/  LEA R4, P2, R117, R12, 0x1 ;  /* 0x0000000c75047211 */ /* 0x001fc800078408ff */
[----:B------:R-:W-:Y:S02]  /*3bb0*/  LEA.HI.X.SX32 R5, R117, R14, 0x1, P2 ;  /* 0x0000000e75057211 */ /* 0x000fe400010f0eff */
[C---:B------:R-:W-:Y:S01]  /*3bc0*/  ISETP.LT.AND P2, PT, R113.reuse, c[0x0][0x17c], !P0 ;  /* 0x00005f0071007a0c */ /* 0x040fe20004741270 */
[----:B------:R-:W-:-:S05]  /*3bd0*/  IMAD R113, R113, c[0x0][0x198], RZ ;  /* 0x0000660071717a24 */ /* 0x000fca00078e02ff */
[----:B------:R-:W-:-:S04]  /*3be0*/  LEA R8, P5, R113, R12, 0x1 ;  /* 0x0000000c71087211 */ /* 0x000fc800078a08ff */
[----:B------:R-:W-:Y:S01]  /*3bf0*/  LEA.HI.X.SX32 R9, R113, R14, 0x1, P5 ;  /* 0x0000000e71097211 */ /* 0x000fe200028f0eff */
[----:B------:R-:W0:Y:S04]  /*3c00*/  LDS R13, [R10] ;  /* 0x000000000a0d7984 */ /* 0x000e280000000800 */
[----:B------:R-:W1:Y:S04]  /*3c10*/  LDS R21, [R11] ;  /* 0x000000000b157984 */ /* 0x000e680000000800 */
[----:B------:R-:W2:Y:S04]  /*3c20*/  LDS R15, [R10+0x400] ;  /* 0x000400000a0f7984 */ /* 0x000ea80000000800 */
[----:B------:R-:W3:Y:S04]  /*3c30*/  LDS R23, [R11+0x400] ;  /* 0x000400000b177984 */ /* 0x000ee80000000800 */
[----:B------:R-:W4:Y:S04]  /*3c40*/  LDS R17, [R10+0x800] ;  /* 0x000800000a117984 */ /* 0x000f280000000800 */
[----:B------:R-:W5:Y:S04]  /*3c50*/  LDS R25, [R11+0x800] ;  /* 0x000800000b197984 */ /* 0x000f680000000800 */
[----:B------:R-:W3:Y:S04]  /*3c60*/  LDS R19, [R10+0xc00] ;  /* 0x000c00000a137984 */ /* 0x000ee80000000800 */
[----:B------:R-:W4:Y:S04]  /*3c70*/  LDS R27, [R11+0xc00] ;  /* 0x000c00000b1b7984 */ /* 0x000f280000000800 */
[----:B0-----:R0:W-:Y:S01]  /*3c80*/  @P1 STG.E.U16 [R2.64], R13 ;  /* 0x0000000d02001986 */ /* 0x0011e2000c101506 */
[C---:B------:R-:W-:Y:S01]  /*3c90*/  ISETP.LT.AND P1, PT, R115.reuse, c[0x0][0x17c], !P0 ;  /* 0x00005f0073007a0c */ /* 0x040fe20004721270 */
[----:B------:R-:W-:-:S02]  /*3ca0*/  IMAD R115, R115, c[0x0][0x198], RZ ;  /* 0x0000660073737a24 */ /* 0x000fc400078e02ff */
[----:B-1----:R1:W-:Y:S03]  /*3cb0*/  @P4 STG.E.U16 [R4.64], R21 ;  /* 0x0000001504004986 */ /* 0x0023e6000c101506 */
[----:B------:R-:W-:-:S04]  /*3cc0*/  LEA R6, P4, R115, R12, 0x1 ;  /* 0x0000000c73067211 */ /* 0x000fc800078808ff */
[----:B------:R-:W-:Y:S02]  /*3cd0*/  LEA.HI.X.SX32 R7, R115, R14, 0x1, P4 ;  /* 0x0000000e73077211 */ /* 0x000fe400020f0eff */
[C---:B0-----:R-:W-:Y:S02]  /*3ce0*/  LEA R2, P6, R116.reuse, R12, 0x1 ;  /* 0x0000000c74027211 */ /* 0x041fe400078c08ff */
[C---:B------:R-:W-:Y:S01]  /*3cf0*/  ISETP.LT.AND P4, PT, R109.reuse, c[0x0][0x17c], !P0 ;  /* 0x00005f006d007a0c */ /* 0x040fe20004781270 */
[----:B------:R-:W-:Y:S01]  /*3d00*/  IMAD R109, R109, c[0x0][0x198], RZ ;  /* 0x000066006d6d7a24 */ /* 0x000fe200078e02ff */
[----:B------:R-:W-:Y:S02]  /*3d10*/  LEA.HI.X.SX32 R3, R116, R14, 0x1, P6 ;  /* 0x0000000e74037211 */ /* 0x000fe400030f0eff */
[C---:B------:R-:W-:Y:S01]  /*3d20*/  ISETP.LT.AND P6, PT, R112.reuse, c[0x0][0x17c], !P0 ;  /* 0x00005f0070007a0c */ /* 0x040fe200047c1270 */
[----:B------:R-:W-:Y:S01]  /*3d30*/  IMAD R112, R112, c[0x0][0x198], RZ ;  /* 0x0000660070707a24 */ /* 0x000fe200078e02ff */
[----:B------:R-:W-:Y:S01]  /*3d40*/  PRMT R13, R13, 0x7632, R13 ;  /* 0x000076320d0d7816 */ /* 0x000fe2000000000d */
[----:B--2---:R0:W-:Y:S01]  /*3d50*/  @P3 STG.E.U16 [R2.64], R15 ;  /* 0x0000000f02003986 */ /* 0x0041e2000c101506 */
[----:B-1----:R-:W-:-:S02]  /*3d60*/  PRMT R21, R21, 0x7632, R21 ;  /* 0x0000763215157816 */ /* 0x002fc40000000015 */
[C---:B------:R-:W-:Y:S01]  /*3d70*/  LEA R10, P3, R112.reuse, R12, 0x1 ;  /* 0x0000000c700a7211 */ /* 0x040fe200078608ff */
[----:B---3--:R1:W-:Y:S03]  /*3d80*/  @P1 STG.E.U16 [R6.64], R23 ;  /* 0x0000001706001986 */ /* 0x0083e6000c101506 */
[----:B------:R-:W-:Y:S01]  /*3d90*/  LEA.HI.X.SX32 R11, R112, R14, 0x1, P3 ;  /* 0x0000000e700b7211 */ /* 0x000fe200018f0eff */
[----:B----4-:R-:W-:Y:S01]  /*3da0*/  @P2 STG.E.U16 [R8.64], R17 ;  /* 0x0000001108002986 */ /* 0x010fe2000c101506 */
[C---:B------:R-:W-:Y:S01]  /*3db0*/  ISETP.LT.AND P3, PT, R111.reuse, c[0x0][0x17c], !P0 ;  /* 0x00005f006f007a0c */ /* 0x040fe20004761270 */
[----:B------:R-:W-:Y:S01]  /*3dc0*/  IMAD R111, R111, c[0x0][0x198], RZ ;  /* 0x000066006f6f7a24 */ /* 0x000fe200078e02ff */
[C---:B------:R-:W-:Y:S01]  /*3dd0*/  ISETP.LT.AND P2, PT, R110.reuse, c[0x0][0x17c], !P0 ;  /* 0x00005f006e007a0c */ /* 0x040fe20004741270 */
[----:B------:R-:W-:Y:S01]  /*3de0*/  IMAD R110, R110, c[0x0][0x198], RZ ;  /* 0x000066006e6e7a24 */ /* 0x000fe200078e02ff */
[----:B-----5:R2:W-:Y:S01]  /*3df0*/  @P6 STG.E.U16 [R10.64], R25 ;  /* 0x000000190a006986 */ /* 0x0205e2000c101506 */
[----:B0-----:R-:W-:-:S02]  /*3e00*/  PRMT R15, R15, 0x7632, R15 ;  /* 0x000076320f0f7816 */ /* 0x001fc4000000000f */
[CC--:B------:R-:W-:Y:S02]  /*3e10*/  LEA R4, P1, R111.reuse, R12.reuse, 0x1 ;  /* 0x0000000c6f047211 */ /* 0x0c0fe400078208ff */
[----:B------:R-:W-:Y:S02]  /*3e20*/  LEA R2, P5, R110, R12, 0x1 ;  /* 0x0000000c6e027211 */ /* 0x000fe400078a08ff */
[----:B------:R-:W-:Y:S02]  /*3e30*/  LEA.HI.X.SX32 R5, R111, R14, 0x1, P1 ;  /* 0x0000000e6f057211 */ /* 0x000fe400008f0eff */
[C---:B------:R-:W-:Y:S01]  /*3e40*/  ISETP.LT.AND P1, PT, R108.reuse, c[0x0][0x17c], !P0 ;  /* 0x00005f006c007a0c */ /* 0x040fe20004721270 */
[----:B------:R-:W-:Y:S01]  /*3e50*/  IMAD R108, R108, c[0x0][0x198], RZ ;  /* 0x000066006c6c7a24 */ /* 0x000fe200078e02ff */
[C---:B-1----:R-:W-:Y:S01]  /*3e60*/  LEA R6, P6, R109.reuse, R12, 0x1 ;  /* 0x0000000c6d067211 */ /* 0x042fe200078c08ff */
[----:B------:R0:W-:Y:S01]  /*3e70*/  @P3 STG.E.U16 [R4.64], R19 ;  /* 0x0000001304003986 */ /* 0x0001e2000c101506 */
[-C--:B------:R-:W-:Y:S01]  /*3e80*/  LEA.HI.X.SX32 R3, R110, R14.reuse, 0x1, P5 ;  /* 0x0000000e6e037211 */ /* 0x080fe200028f0eff */
[----:B--2---:R-:W-:Y:S01]  /*3e90*/  IMAD R11, R102, c[0x0][0x198], RZ ;  /* 0x00006600660b7a24 */ /* 0x004fe200078e02ff */
[----:B------:R-:W-:-:S02]  /*3ea0*/  LEA.HI.X.SX32 R7, R109, R14, 0x1, P6 ;  /* 0x0000000e6d077211 */ /* 0x000fc400030f0eff */
[C---:B------:R-:W-:Y:S01]  /*3eb0*/  LEA R8, P3, R108.reuse, R12, 0x1 ;  /* 0x0000000c6c087211 */ /* 0x040fe200078608ff */
[----:B------:R1:W-:Y:S01]  /*3ec0*/  @P2 STG.E.U16 [R2.64], R27 ;  /* 0x0000001b02002986 */ /* 0x0003e2000c101506 */
[C---:B------:R-:W-:Y:S01]  /*3ed0*/  ISETP.LT.AND P5, PT, R107.reuse, c[0x0][0x17c], !P0 ;  /* 0x00005f006b007a0c */ /* 0x040fe200047a1270 */
[----:B------:R-:W-:Y:S01]  /*3ee0*/  IMAD R107, R107, c[0x0][0x198], RZ ;  /* 0x000066006b6b7a24 */ /* 0x000fe200078e02ff */
[----:B------:R-:W-:Y:S01]  /*3ef0*/  LEA.HI.X.SX32 R9, R108, R14, 0x1, P3 ;  /* 0x0000000e6c097211 */ /* 0x000fe200018f0eff */
[----:B------:R2:W-:Y:S01]  /*3f00*/  @P4 STG.E.U16 [R6.64], R13 ;  /* 0x0000000d06004986 */ /* 0x0005e2000c101506 */
[C---:B------:R-:W-:Y:S01]  /*3f10*/  ISETP.LT.AND P4, PT, R106.reuse, c[0x0][0x17c], !P0 ;  /* 0x00005f006a007a0c */ /* 0x040fe20004781270 */
[----:B------:R-:W-:Y:S01]  /*3f20*/  IMAD R106, R106, c[0x0][0x198], RZ ;  /* 0x000066006a6a7a24 */ /* 0x000fe200078e02ff */
[C---:B------:R-:W-:Y:S01]  /*3f30*/  ISETP.LT.AND P3, PT, R105.reuse, c[0x0][0x17c], !P0 ;  /* 0x00005f0069007a0c */ /* 0x040fe20004761270 */
[----:B------:R3:W-:Y:S01]  /*3f40*/  @P1 STG.E.U16 [R8.64], R21 ;  /* 0x0000001508001986 */ /* 0x0007e2000c101506 */
[----:B------:R-:W-:Y:S01]  /*3f50*/  IMAD R105, R105, c[0x0][0x198], RZ ;  /* 0x0000660069697a24 */ /* 0x000fe200078e02ff */
[----:B------:R-:W-:-:S02]  /*3f60*/  PRMT R23, R23, 0x7632, R23 ;  /* 0x0000763217177816 */ /* 0x000fc40000000017 */
[CC--:B0-----:R-:W-:Y:S02]  /*3f70*/  LEA R4, P1, R106.reuse, R12.reuse, 0x1 ;  /* 0x0000000c6a047211 */ /* 0x0c1fe400078208ff */
[-C--:B-1----:R-:W-:Y:S02]  /*3f80*/  LEA R2, P6, R107, R12.reuse, 0x1 ;  /* 0x0000000c6b027211 */ /* 0x082fe400078c08ff */
[----:B--2---:R-:W-:Y:S01]  /*3f90*/  LEA R6, P2, R105, R12, 0x1 ;  /* 0x0000000c69067211 */ /* 0x004fe200078408ff */
[----:B------:R-:W-:Y:S01]  /*3fa0*/  IMAD R13, R103, c[0x0][0x198], RZ ;  /* 0x00006600670d7a24 */ /* 0x000fe200078e02ff */
[----:B------:R-:W-:Y:S02]  /*3fb0*/  LEA.HI.X.SX32 R5, R106, R14, 0x1, P1 ;  /* 0x0000000e6a057211 */ /* 0x000fe400008f0eff */
[----:B------:R-:W-:Y:S02]  /*3fc0*/  LEA R10, P1, R11, R12, 0x1 ;  /* 0x0000000c0b0a7211 */ /* 0x000fe400078208ff */
[----:B------:R-:W-:-:S02]  /*3fd0*/  LEA.HI.X.SX32 R7, R105, R14, 0x1, P2 ;  /* 0x0000000e69077211 */ /* 0x000fc400010f0eff */
[----:B------:R-:W-:Y:S02]  /*3fe0*/  ISETP.LT.AND P2, PT, R104, c[0x0][0x17c], !P0 ;  /* 0x00005f0068007a0c */ /* 0x000fe40004741270 */
[-C--:B------:R-:W-:Y:S02]  /*3ff0*/  LEA.HI.X.SX32 R11, R11, R14.reuse, 0x1, P1 ;  /* 0x0000000e0b0b7211 */ /* 0x080fe400008f0eff */
[----:B------:R-:W-:Y:S02]  /*4000*/  LEA.HI.X.SX32 R3, R107, R14, 0x1, P6 ;  /* 0x0000000e6b037211 */ /* 0x000fe400030f0eff */
[----:B------:R-:W-:Y:S02]  /*4010*/  ISETP.LT.AND P1, PT, R102, c[0x0][0x17c], !P0 ;  /* 0x00005f0066007a0c */ /* 0x000fe40004721270 */
[----:B------:R-:W-:Y:S01]  /*4020*/  ISETP.LT.AND P0, PT, R103, c[0x0][0x17c], !P0 ;  /* 0x00005f0067007a0c */ /* 0x000fe20004701270 */
[----:B------:R0:W-:Y:S01]  /*4030*/  @P5 STG.E.U16 [R2.64], R15 ;  /* 0x0000000f02005986 */ /* 0x0001e2000c101506 */
[----:B---3--:R-:W-:-:S02]  /*4040*/  LEA R8, P6, R0, R12, 0x1 ;  /* 0x0000000c00087211 */ /* 0x008fc400078c08ff */
[----:B------:R-:W-:Y:S01]  /*4050*/  PRMT R25, R25, 0x7632, R25 ;  /* 0x0000763219197816 */ /* 0x000fe20000000019 */
[----:B------:R1:W-:Y:S01]  /*4060*/  @P4 STG.E.U16 [R4.64], R23 ;  /* 0x0000001704004986 */ /* 0x0003e2000c101506 */
[----:B------:R-:W-:Y:S02]  /*4070*/  LEA.HI.X.SX32 R9, R0, R14, 0x1, P6 ;  /* 0x0000000e00097211 */ /* 0x000fe400030f0eff */
[----:B------:R-:W-:-:S04]  /*4080*/  LEA R12, P6, R13, R12, 0x1 ;  /* 0x0000000c0d0c7211 */ /* 0x000fc800078c08ff */
[----:B------:R-:W-:Y:S02]  /*4090*/  LEA.HI.X.SX32 R13, R13, R14, 0x1, P6 ;  /* 0x0000000e0d0d7211 */ /* 0x000fe400030f0eff */
[----:B0-----:R-:W-:Y:S02]  /*40a0*/  PRMT R3, R17, 0x7632, R3 ;  /* 0x0000763211037816 */ /* 0x001fe40000000003 */
[----:B-1----:R-:W-:-:S03]  /*40b0*/  PRMT R5, R19, 0x7632, R5 ;  /* 0x0000763213057816 */ /* 0x002fc60000000005 */
[----:B------:R0:W-:Y:S04]  /*40c0*/  @P3 STG.E.U16 [R6.64], R3 ;  /* 0x0000000306003986 */ /* 0x0001e8000c101506 */
[----:B------:R0:W-:Y:S04]  /*40d0*/  @P2 STG.E.U16 [R8.64], R25 ;  /* 0x0000001908002986 */ /* 0x0001e8000c101506 */
[----:B------:R0:W-:Y:S01]  /*40e0*/  @P1 STG.E.U16 [R10.64], R5 ;  /* 0x000000050a001986 */ /* 0x0001e2000c101506 */
[----:B------:R-:W-:Y:S05]  /*40f0*/  @!P0 EXIT ;  /* 0x000000000000894d */ /* 0x000fea0003800000 */
[----:B0-----:R-:W-:-:S05]  /*4100*/  PRMT R6, R27, 0x7632, R6 ;  /* 0x000076321b067816 */ /* 0x001fca0000000006 */
[----:B------:R-:W-:Y:S01]  /*4110*/  STG.E.U16 [R12.64], R6 ;  /* 0x000000060c007986 */ /* 0x000fe2000c101506 */
[----:B------:R-:W-:Y:S05]  /*4120*/  EXIT ;  /* 0x000000000000794d */ /* 0x000fea0003800000 */
.L_x_4:
[----:B------:R-:W-:-:S00]  /*4130*/  BRA `(.L_x_4) ;  /* 0xfffffff000007947 */ /* 0x000fc0000383ffff */
[----:B------:R-:W-:-:S00]  /*4140*/  NOP ;  /* 0x0000000000007918 */ /* 0x000fc00000000000 */
        /* <DEDUP_REMOVED lines=11> */
.L_x_5:


//--------------------- .nv.shared.matmul_kernel  --------------------------
	.section	.nv.shared.matmul_kernel,"aw",@nobits
	.sectionflags	@""
	.align	16
